//
// Generated by NVIDIA NVVM Compiler
//
// Compiler Build ID: CL-36424714
// Cuda compilation tools, release 13.0, V13.0.88
// Based on NVVM 20.0.0
//

.version 9.0
.target sm_100
.address_size 64

	// .globl	_Z14loop_unrollingPbPjyyyhy
.extern .func  (.param .b32 func_retval0) vprintf
(
	.param .b64 vprintf_param_0,
	.param .b64 vprintf_param_1
)
;
.extern .func  (.param .b64 func_retval0) malloc
(
	.param .b64 malloc_param_0
)
;
.extern .func free
(
	.param .b64 free_param_0
)
;
.global .align 1 .b8 $str[46] = {105, 100, 120, 95, 102, 117, 108, 108, 58, 32, 37, 108, 108, 117, 44, 32, 105, 100, 120, 58, 32, 37, 108, 108, 117, 44, 32, 98, 97, 116, 99, 104, 95, 115, 116, 97, 114, 116, 58, 32, 37, 108, 108, 117, 10};

.visible .entry _Z14loop_unrollingPbPjyyyhy(
	.param .u64 .ptr .align 1 _Z14loop_unrollingPbPjyyyhy_param_0,
	.param .u64 .ptr .align 1 _Z14loop_unrollingPbPjyyyhy_param_1,
	.param .u64 _Z14loop_unrollingPbPjyyyhy_param_2,
	.param .u64 _Z14loop_unrollingPbPjyyyhy_param_3,
	.param .u64 _Z14loop_unrollingPbPjyyyhy_param_4,
	.param .u8 _Z14loop_unrollingPbPjyyyhy_param_5,
	.param .u64 _Z14loop_unrollingPbPjyyyhy_param_6
)
{
	.local .align 8 .b8 	__local_depot0[24];
	.reg .b64 	%SP;
	.reg .b64 	%SPL;
	.reg .pred 	%p<16>;
	.reg .b16 	%rs<6>;
	.reg .b32 	%r<43>;
	.reg .b64 	%rd<94>;

	mov.u64 	%SPL, __local_depot0;
	cvta.local.u64 	%SP, %SPL;
	ld.param.u64 	%rd42, [_Z14loop_unrollingPbPjyyyhy_param_0];
	ld.param.u64 	%rd43, [_Z14loop_unrollingPbPjyyyhy_param_1];
	ld.param.u64 	%rd38, [_Z14loop_unrollingPbPjyyyhy_param_2];
	ld.param.u64 	%rd39, [_Z14loop_unrollingPbPjyyyhy_param_3];
	ld.param.u8 	%rs1, [_Z14loop_unrollingPbPjyyyhy_param_5];
	ld.param.u64 	%rd41, [_Z14loop_unrollingPbPjyyyhy_param_6];
	cvta.to.global.u64 	%rd1, %rd43;
	cvta.to.global.u64 	%rd2, %rd42;
	mov.u32 	%r12, %tid.x;
	mov.u32 	%r13, %ctaid.x;
	mov.u32 	%r14, %ntid.x;
	mad.lo.s32 	%r15, %r13, %r14, %r12;
	cvt.u64.u32 	%rd3, %r15;
	shl.b64 	%rd44, %rd39, 2;
	{ // callseq 0, 0
	.param .b64 param0;
	st.param.b64 	[param0], %rd44;
	.param .b64 retval0;
	call.uni (retval0), 
	malloc, 
	(
	param0
	);
	ld.param.b64 	%rd45, [retval0];
	} // callseq 0
	add.s64 	%rd83, %rd41, %rd3;
	setp.ge.u64 	%p1, %rd83, %rd38;
	@%p1 bra 	$L__BB0_31;
	setp.eq.s64 	%p2, %rd39, 0;
	@%p2 bra 	$L__BB0_31;
	setp.eq.s16 	%p3, %rs1, 0;
	@%p3 bra 	$L__BB0_7;
	mov.b32 	%r40, 0;
$L__BB0_4:
	mov.b32 	%r41, 0;
	mov.u64 	%rd90, %rd83;
$L__BB0_5:
	mul.wide.u32 	%rd46, %r41, 4;
	add.s64 	%rd26, %rd1, %rd46;
	ld.global.u32 	%rd27, [%rd26];
	and.b64  	%rd47, %rd90, -4294967296;
	setp.ne.s64 	%p4, %rd47, 0;
	@%p4 bra 	$L__BB0_21;
	cvt.u32.u64 	%r18, %rd27;
	cvt.u32.u64 	%r19, %rd90;
	rem.u32 	%r20, %r19, %r18;
	cvt.u64.u32 	%rd91, %r20;
	bra.uni 	$L__BB0_22;
$L__BB0_7:
	mov.b32 	%r38, 0;
$L__BB0_8:
	mov.b64 	%rd85, 0;
	mov.u64 	%rd86, %rd83;
$L__BB0_9:
	not.b64 	%rd62, %rd85;
	add.s64 	%rd63, %rd39, %rd62;
	and.b64  	%rd12, %rd63, 4294967295;
	shl.b64 	%rd64, %rd63, 2;
	and.b64  	%rd65, %rd64, 17179869180;
	add.s64 	%rd13, %rd1, %rd65;
	ld.global.u32 	%r5, [%rd13];
	and.b64  	%rd66, %rd86, -4294967296;
	setp.ne.s64 	%p10, %rd66, 0;
	@%p10 bra 	$L__BB0_15;
	cvt.u32.u64 	%r29, %rd86;
	rem.u32 	%r30, %r29, %r5;
	cvt.u64.u32 	%rd87, %r30;
	bra.uni 	$L__BB0_16;
$L__BB0_11:
	shl.b64 	%rd74, %rd84, 2;
	add.s64 	%rd75, %rd45, %rd74;
	ld.u32 	%r35, [%rd75];
	setp.eq.s32 	%p13, %r35, 1;
	@%p13 bra 	$L__BB0_13;
	mov.b16 	%rs4, 0;
	st.global.u8 	[%rd22], %rs4;
	add.s32 	%r39, %r39, 1;
	cvt.u64.u32 	%rd84, %r39;
	setp.gt.u64 	%p14, %rd39, %rd84;
	@%p14 bra 	$L__BB0_11;
	bra.uni 	$L__BB0_14;
$L__BB0_13:
	add.u64 	%rd76, %SP, 0;
	add.u64 	%rd77, %SPL, 0;
	st.local.u64 	[%rd77], %rd83;
	st.local.u64 	[%rd77+8], %rd3;
	st.local.u64 	[%rd77+16], %rd41;
	mov.u64 	%rd78, $str;
	cvta.global.u64 	%rd79, %rd78;
	{ // callseq 2, 0
	.param .b64 param0;
	st.param.b64 	[param0], %rd79;
	.param .b64 param1;
	st.param.b64 	[param1], %rd76;
	.param .b32 retval0;
	call.uni (retval0), 
	vprintf, 
	(
	param0, 
	param1
	);
	ld.param.b32 	%r36, [retval0];
	} // callseq 2
	mov.b16 	%rs5, 1;
	st.global.u8 	[%rd22], %rs5;
$L__BB0_14:
	ld.param.u64 	%rd82, [_Z14loop_unrollingPbPjyyyhy_param_4];
	add.s32 	%r38, %r38, 1;
	cvt.u64.u32 	%rd80, %r38;
	mad.lo.s64 	%rd83, %rd82, %rd80, %rd3;
	setp.lt.u64 	%p15, %rd83, %rd38;
	@%p15 bra 	$L__BB0_8;
	bra.uni 	$L__BB0_31;
$L__BB0_15:
	cvt.u64.u32 	%rd67, %r5;
	rem.u64 	%rd87, %rd86, %rd67;
$L__BB0_16:
	shl.b64 	%rd68, %rd12, 2;
	add.s64 	%rd69, %rd45, %rd68;
	st.u32 	[%rd69], %rd87;
	ld.global.u32 	%rd17, [%rd13];
	@%p10 bra 	$L__BB0_18;
	cvt.u32.u64 	%r31, %rd17;
	cvt.u32.u64 	%r32, %rd86;
	div.u32 	%r33, %r32, %r31;
	cvt.u64.u32 	%rd86, %r33;
	bra.uni 	$L__BB0_19;
$L__BB0_18:
	div.u64 	%rd86, %rd86, %rd17;
$L__BB0_19:
	add.s64 	%rd71, %rd85, 1;
	and.b64  	%rd85, %rd71, 4294967295;
	setp.gt.u64 	%p12, %rd39, %rd85;
	@%p12 bra 	$L__BB0_9;
	sub.s64 	%rd73, %rd83, %rd41;
	add.s64 	%rd22, %rd2, %rd73;
	mov.b32 	%r39, 0;
	mov.b64 	%rd84, 0;
	bra.uni 	$L__BB0_11;
$L__BB0_21:
	rem.u64 	%rd91, %rd90, %rd27;
$L__BB0_22:
	add.s64 	%rd49, %rd45, %rd46;
	st.u32 	[%rd49], %rd91;
	ld.global.u32 	%rd31, [%rd26];
	setp.ne.s64 	%p5, %rd47, 0;
	@%p5 bra 	$L__BB0_24;
	cvt.u32.u64 	%r21, %rd31;
	cvt.u32.u64 	%r22, %rd90;
	div.u32 	%r23, %r22, %r21;
	cvt.u64.u32 	%rd90, %r23;
	bra.uni 	$L__BB0_25;
$L__BB0_24:
	div.u64 	%rd90, %rd90, %rd31;
$L__BB0_25:
	add.s32 	%r41, %r41, 1;
	cvt.u64.u32 	%rd51, %r41;
	setp.gt.u64 	%p6, %rd39, %rd51;
	@%p6 bra 	$L__BB0_5;
	sub.s64 	%rd53, %rd83, %rd41;
	add.s64 	%rd24, %rd2, %rd53;
	mov.b32 	%r42, 0;
	mov.b64 	%rd93, 0;
$L__BB0_27:
	shl.b64 	%rd54, %rd93, 2;
	add.s64 	%rd55, %rd45, %rd54;
	ld.u32 	%r25, [%rd55];
	setp.ne.s32 	%p7, %r25, 1;
	@%p7 bra 	$L__BB0_29;
	add.u64 	%rd56, %SP, 0;
	add.u64 	%rd57, %SPL, 0;
	st.local.u64 	[%rd57], %rd83;
	st.local.u64 	[%rd57+8], %rd3;
	st.local.u64 	[%rd57+16], %rd41;
	mov.u64 	%rd58, $str;
	cvta.global.u64 	%rd59, %rd58;
	{ // callseq 1, 0
	.param .b64 param0;
	st.param.b64 	[param0], %rd59;
	.param .b64 param1;
	st.param.b64 	[param1], %rd56;
	.param .b32 retval0;
	call.uni (retval0), 
	vprintf, 
	(
	param0, 
	param1
	);
	ld.param.b32 	%r26, [retval0];
	} // callseq 1
	mov.b16 	%rs3, 1;
	st.global.u8 	[%rd24], %rs3;
	bra.uni 	$L__BB0_30;
$L__BB0_29:
	mov.b16 	%rs2, 0;
	st.global.u8 	[%rd24], %rs2;
	add.s32 	%r42, %r42, 1;
	cvt.u64.u32 	%rd93, %r42;
	setp.gt.u64 	%p8, %rd39, %rd93;
	@%p8 bra 	$L__BB0_27;
$L__BB0_30:
	ld.param.u64 	%rd81, [_Z14loop_unrollingPbPjyyyhy_param_4];
	add.s32 	%r40, %r40, 1;
	cvt.u64.u32 	%rd60, %r40;
	mad.lo.s64 	%rd83, %rd81, %rd60, %rd3;
	setp.lt.u64 	%p9, %rd83, %rd38;
	@%p9 bra 	$L__BB0_4;
$L__BB0_31:
	{ // callseq 3, 0
	.param .b64 param0;
	st.param.b64 	[param0], %rd45;
	call.uni 
	free, 
	(
	param0
	);
	} // callseq 3
	ret;

}


// ===== COMPILED SASS (sm_100) =====

	.target	sm_100

	.elftype	@"ET_EXEC"


//--------------------- .note.nv.tkinfo           --------------------------
	.section	.note.nv.tkinfo,"",@"SHT_NOTE"
	.sectionflags	@"SHF_NOTE_NV_TKINFO"
	.tkinfo
        /*0018*/ 	.word	0x00000002
        /*0030*/ 	.string	""
        /*0030*/ 	.string	"ptxas"
        /*0030*/ 	.string	"Cuda compilation tools, release 13.0, V13.0.88"
        /*0030*/ 	.string	"Build cuda_13.0.r13.0/compiler.36424714_0"
        /*0030*/ 	.string	"-arch sm_100 -m 64 "



//--------------------- .note.nv.cuinfo           --------------------------
	.section	.note.nv.cuinfo,"",@"SHT_NOTE"
	.sectionflags	@"SHF_NOTE_NV_CUINFO"
        /*0018*/ 	.short	0x0002
        /*001a*/ 	.short	0x0064
        /*001c*/ 	.short	0x0082
	.zero		2


//--------------------- .nv.info                  --------------------------
	.section	.nv.info,"",@"SHT_CUDA_INFO"
	.align	4


	//----- nvinfo : EIATTR_REGCOUNT
	.align		4
        /*0000*/ 	.byte	0x04, 0x2f
        /*0002*/ 	.short	(.L_2 - .L_1)
	.align		4
.L_1:
        /*0004*/ 	.word	index@(_Z14loop_unrollingPbPjyyyhy)
        /*0008*/ 	.word	0x00000024


	//----- nvinfo : EIATTR_FRAME_SIZE
	.align		4
.L_2:
        /*000c*/ 	.byte	0x04, 0x11
        /*000e*/ 	.short	(.L_4 - .L_3)
	.align		4
.L_3:
        /*0010*/ 	.word	index@($__internal_1_$__cuda_sm20_rem_u64)
        /*0014*/ 	.word	0x00000018


	//----- nvinfo : EIATTR_FRAME_SIZE
	.align		4
.L_4:
        /*0018*/ 	.byte	0x04, 0x11
        /*001a*/ 	.short	(.L_6 - .L_5)
	.align		4
.L_5:
        /*001c*/ 	.word	index@($__internal_0_$__cuda_sm20_div_u64)
        /*0020*/ 	.word	0x00000018


	//----- nvinfo : EIATTR_FRAME_SIZE
	.align		4
.L_6:
        /*0024*/ 	.byte	0x04, 0x11
        /*0026*/ 	.short	(.L_8 - .L_7)
	.align		4
.L_7:
        /*0028*/ 	.word	index@(_Z14loop_unrollingPbPjyyyhy)
        /*002c*/ 	.word	0x00000018


	//----- nvinfo : EIATTR_MIN_STACK_SIZE
	.align		4
.L_8:
        /*0030*/ 	.byte	0x04, 0x12
        /*0032*/ 	.short	(.L_10 - .L_9)
	.align		4
.L_9:
        /*0034*/ 	.word	index@(_Z14loop_unrollingPbPjyyyhy)
        /*0038*/ 	.word	0x00000018
.L_10:


//--------------------- .nv.compat                --------------------------
	.section	.nv.compat,"",@"SHT_CUDA_COMPAT_INFO"
	.align	4
        /*0000*/ 	.byte	0x02, 0x09, 0x00, 0x00, 0x02, 0x02, 0x01, 0x00, 0x02, 0x05, 0x05, 0x00, 0x03, 0x07, 0x01, 0x01
        /*0010*/ 	.byte	0x02, 0x03, 0x00, 0x00, 0x02, 0x06, 0x01, 0x00, 0x04, 0x0b, 0x08, 0x00, 0x09, 0x00, 0x00, 0x00
        /*0020*/ 	.byte	0x00, 0x00, 0x00, 0x00


//--------------------- .nv.info._Z14loop_unrollingPbPjyyyhy --------------------------
	.section	.nv.info._Z14loop_unrollingPbPjyyyhy,"",@"SHT_CUDA_INFO"
	.sectionflags	@""
	.align	4


	//----- nvinfo : EIATTR_CUDA_API_VERSION
	.align		4
        /*0000*/ 	.byte	0x04, 0x37
        /*0002*/ 	.short	(.L_12 - .L_11)
.L_11:
        /*0004*/ 	.word	0x00000082


	//----- nvinfo : EIATTR_KPARAM_INFO
	.align		4
.L_12:
        /*0008*/ 	.byte	0x04, 0x17
        /*000a*/ 	.short	(.L_14 - .L_13)
.L_13:
        /*000c*/ 	.word	0x00000000
        /*0010*/ 	.short	0x0006
        /*0012*/ 	.short	0x0030
        /*0014*/ 	.byte	0x00, 0xf0, 0x21, 0x00


	//----- nvinfo : EIATTR_KPARAM_INFO
	.align		4
.L_14:
        /*0018*/ 	.byte	0x04, 0x17
        /*001a*/ 	.short	(.L_16 - .L_15)
.L_15:
        /*001c*/ 	.word	0x00000000
        /*0020*/ 	.short	0x0005
        /*0022*/ 	.short	0x0028
        /*0024*/ 	.byte	0x00, 0xf0, 0x05, 0x00


	//----- nvinfo : EIATTR_KPARAM_INFO
	.align		4
.L_16:
        /*0028*/ 	.byte	0x04, 0x17
        /*002a*/ 	.short	(.L_18 - .L_17)
.L_17:
        /*002c*/ 	.word	0x00000000
        /*0030*/ 	.short	0x0004
        /*0032*/ 	.short	0x0020
        /*0034*/ 	.byte	0x00, 0xf0, 0x21, 0x00


	//----- nvinfo : EIATTR_KPARAM_INFO
	.align		4
.L_18:
        /*0038*/ 	.byte	0x04, 0x17
        /*003a*/ 	.short	(.L_20 - .L_19)
.L_19:
        /*003c*/ 	.word	0x00000000
        /*0040*/ 	.short	0x0003
        /*0042*/ 	.short	0x0018
        /*0044*/ 	.byte	0x00, 0xf0, 0x21, 0x00


	//----- nvinfo : EIATTR_KPARAM_INFO
	.align		4
.L_20:
        /*0048*/ 	.byte	0x04, 0x17
        /*004a*/ 	.short	(.L_22 - .L_21)
.L_21:
        /*004c*/ 	.word	0x00000000
        /*0050*/ 	.short	0x0002
        /*0052*/ 	.short	0x0010
        /*0054*/ 	.byte	0x00, 0xf0, 0x21, 0x00


	//----- nvinfo : EIATTR_KPARAM_INFO
	.align		4
.L_22:
        /*0058*/ 	.byte	0x04, 0x17
        /*005a*/ 	.short	(.L_24 - .L_23)
.L_23:
        /*005c*/ 	.word	0x00000000
        /*0060*/ 	.short	0x0001
        /*0062*/ 	.short	0x0008
        /*0064*/ 	.byte	0x00, 0xf5, 0x21, 0x00


	//----- nvinfo : EIATTR_KPARAM_INFO
	.align		4
.L_24:
        /*0068*/ 	.byte	0x04, 0x17
        /*006a*/ 	.short	(.L_26 - .L_25)
.L_25:
        /*006c*/ 	.word	0x00000000
        /*0070*/ 	.short	0x0000
        /*0072*/ 	.short	0x0000
        /*0074*/ 	.byte	0x00, 0xf5, 0x21, 0x00


	//----- nvinfo : EIATTR_SPARSE_MMA_MASK
	.align		4
.L_26:
        /*0078*/ 	.byte	0x03, 0x50
        /*007a*/ 	.short	0x0000


	//----- nvinfo : EIATTR_MAXREG_COUNT
	.align		4
        /*007c*/ 	.byte	0x03, 0x1b
        /*007e*/ 	.short	0x00ff


	//----- nvinfo : EIATTR_EXTERNS
	.align		4
        /*0080*/ 	.byte	0x04, 0x0f
        /*0082*/ 	.short	(.L_28 - .L_27)


	//   ....[0]....
	.align		4
.L_27:
        /*0084*/ 	.word	index@(vprintf)


	//   ....[1]....
	.align		4
        /*0088*/ 	.word	index@(malloc)


	//   ....[2]....
	.align		4
        /*008c*/ 	.word	index@(free)


	//----- nvinfo : EIATTR_MERCURY_ISA_VERSION
	.align		4
.L_28:
        /*0090*/ 	.byte	0x03, 0x5f
        /*0092*/ 	.short	0x0101


	//----- nvinfo : EIATTR_VRC_CTA_INIT_COUNT
	.align		4
        /*0094*/ 	.byte	0x02, 0x4a
	.zero		1
	.zero		1


	//----- nvinfo : EIATTR_SYSCALL_OFFSETS
	.align		4
        /*0098*/ 	.byte	0x04, 0x46
        /*009a*/ 	.short	(.L_30 - .L_29)


	//   ....[0]....
.L_29:
        /*009c*/ 	.word	0x00000120


	//   ....[1]....
        /*00a0*/ 	.word	0x000009e0


	//   ....[2]....
        /*00a4*/ 	.word	0x00001350


	//   ....[3]....
        /*00a8*/ 	.word	0x000014c0


	//----- nvinfo : EIATTR_EXIT_INSTR_OFFSETS
	.align		4
.L_30:
        /*00ac*/ 	.byte	0x04, 0x1c
        /*00ae*/ 	.short	(.L_32 - .L_31)


	//   ....[0]....
.L_31:
        /*00b0*/ 	.word	0x000014d0


	//----- nvinfo : EIATTR_CRS_STACK_SIZE
	.align		4
.L_32:
        /*00b4*/ 	.byte	0x04, 0x1e
        /*00b6*/ 	.short	(.L_34 - .L_33)
.L_33:
        /*00b8*/ 	.word	0x00000000


	//----- nvinfo : EIATTR_CBANK_PARAM_SIZE
	.align		4
.L_34:
        /*00bc*/ 	.byte	0x03, 0x19
        /*00be*/ 	.short	0x0038


	//----- nvinfo : EIATTR_PARAM_CBANK
	.align		4
        /*00c0*/ 	.byte	0x04, 0x0a
        /*00c2*/ 	.short	(.L_36 - .L_35)
	.align		4
.L_35:
        /*00c4*/ 	.word	index@(.nv.constant0._Z14loop_unrollingPbPjyyyhy)
        /*00c8*/ 	.short	0x0380
        /*00ca*/ 	.short	0x0038


	//----- nvinfo : EIATTR_SW_WAR
	.align		4
.L_36:
        /*00cc*/ 	.byte	0x04, 0x36
        /*00ce*/ 	.short	(.L_38 - .L_37)
.L_37:
        /*00d0*/ 	.word	0x00000008
.L_38:


//--------------------- .nv.callgraph             --------------------------
	.section	.nv.callgraph,"",@"SHT_CUDA_CALLGRAPH"
	.align	4
	.sectionentsize	8
	.align		4
        /*0000*/ 	.word	0x00000000
	.align		4
        /*0004*/ 	.word	0xffffffff
	.align		4
        /*0008*/ 	.word	index@(_Z14loop_unrollingPbPjyyyhy)
	.align		4
        /*000c*/ 	.word	index@(free)
	.align		4
        /*0010*/ 	.word	index@(_Z14loop_unrollingPbPjyyyhy)
	.align		4
        /*0014*/ 	.word	index@(vprintf)
	.align		4
        /*0018*/ 	.word	index@(_Z14loop_unrollingPbPjyyyhy)
	.align		4
        /*001c*/ 	.word	index@(malloc)
	.align		4
        /*0020*/ 	.word	0x00000000
	.align		4
        /*0024*/ 	.word	0xfffffffe
	.align		4
        /*0028*/ 	.word	0x00000000
	.align		4
        /*002c*/ 	.word	0xfffffffd
	.align		4
        /*0030*/ 	.word	0x00000000
	.align		4
        /*0034*/ 	.word	0xfffffffc


//--------------------- .nv.constant4             --------------------------
	.section	.nv.constant4,"a",@progbits
	.align	8
	.align		8
.nv.constant4:
        /*0000*/ 	.dword	vprintf
	.align		8
        /*0008*/ 	.dword	malloc
	.align		8
        /*0010*/ 	.dword	free
	.align		8
        /*0018*/ 	.dword	$str


//--------------------- .text._Z14loop_unrollingPbPjyyyhy --------------------------
	.section	.text._Z14loop_unrollingPbPjyyyhy,"ax",@progbits
	.align	128
        .global         _Z14loop_unrollingPbPjyyyhy
        .type           _Z14loop_unrollingPbPjyyyhy,@function
        .size           _Z14loop_unrollingPbPjyyyhy,(.L_x_35 - _Z14loop_unrollingPbPjyyyhy)
        .other          _Z14loop_unrollingPbPjyyyhy,@"STO_CUDA_ENTRY STV_DEFAULT"
_Z14loop_unrollingPbPjyyyhy:
.text._Z14loop_unrollingPbPjyyyhy:
[----:B------:R-:W0:Y:S01]  /*0000*/  LDC R1, c[0x0][0x37c] ;  /* 0x0000df00ff017b82 */ /* 0x000e220000000800 */
[----:B------:R-:W1:Y:S01]  /*0010*/  S2R R26, SR_TID.X ;  /* 0x00000000001a7919 */ /* 0x000e620000002100 */
[----:B------:R-:W2:Y:S06]  /*0020*/  LDCU UR7, c[0x0][0x2fc] ;  /* 0x00005f80ff0777ac */ /* 0x000eac0008000800 */
[----:B------:R-:W1:Y:S01]  /*0030*/  S2UR UR8, SR_CTAID.X ;  /* 0x00000000000879c3 */ /* 0x000e620000002500 */
[----:B------:R-:W-:Y:S01]  /*0040*/  MOV R0, 0x8 ;  /* 0x0000000800007802 */ /* 0x000fe20000000f00 */
[----:B0-----:R-:W-:Y:S01]  /*0050*/  VIADD R1, R1, 0xffffffe8 ;  /* 0xffffffe801017836 */ /* 0x001fe20000000000 */
[----:B------:R-:W0:Y:S01]  /*0060*/  LDCU.64 UR4, c[0x0][0x398] ;  /* 0x00007300ff0477ac */ /* 0x000e220008000a00 */
[----:B------:R-:W3:Y:S04]  /*0070*/  LDCU UR6, c[0x0][0x2f8] ;  /* 0x00005f00ff0677ac */ /* 0x000ee80008000800 */
[----:B------:R-:W1:Y:S08]  /*0080*/  LDC R3, c[0x0][0x360] ;  /* 0x0000d800ff037b82 */ /* 0x000e700000000800 */
[----:B------:R4:W4:Y:S01]  /*0090*/  LDC.64 R6, c[0x4][R0] ;  /* 0x0100000000067b82 */ /* 0x0009220000000a00 */
[----:B0-----:R-:W-:-:S02]  /*00a0*/  USHF.L.U64.HI UR5, UR4, 0x2, UR5 ;  /* 0x0000000204057899 */ /* 0x001fc40008010205 */
[----:B------:R-:W-:Y:S01]  /*00b0*/  USHF.L.U32 UR4, UR4, 0x2, URZ ;  /* 0x0000000204047899 */ /* 0x000fe200080006ff */
[----:B---3--:R-:W-:-:S03]  /*00c0*/  IADD3 R2, P0, PT, R1, UR6, RZ ;  /* 0x0000000601027c10 */ /* 0x008fc6000ff1e0ff */
[----:B------:R-:W-:Y:S02]  /*00d0*/  IMAD.U32 R5, RZ, RZ, UR5 ;  /* 0x00000005ff057e24 */ /* 0x000fe4000f8e00ff */
[----:B------:R-:W-:Y:S02]  /*00e0*/  IMAD.U32 R4, RZ, RZ, UR4 ;  /* 0x00000004ff047e24 */ /* 0x000fe4000f8e00ff */
[----:B--2---:R-:W-:Y:S02]  /*00f0*/  IMAD.X R24, RZ, RZ, UR7, P0 ;  /* 0x00000007ff187e24 */ /* 0x004fe400080e06ff */
[----:B-1----:R-:W-:-:S07]  /*0100*/  IMAD R26, R3, UR8, R26 ;  /* 0x00000008031a7c24 */ /* 0x002fce000f8e021a */
[----:B------:R-:W-:-:S07]  /*0110*/  LEPC R20, `(.L_x_0) ;  /* 0x000000001014794e */ /* 0x000fce0000000000 */
[----:B----4-:R-:W-:Y:S05]  /*0120*/  CALL.ABS.NOINC R6 ;  /* 0x0000000006007343 */ /* 0x010fea0003c00000 */
.L_x_0:
[----:B------:R-:W0:Y:S01]  /*0130*/  LDCU.64 UR4, c[0x0][0x3b0] ;  /* 0x00007600ff0477ac */ /* 0x000e220008000a00 */
[----:B------:R-:W-:Y:S01]  /*0140*/  BSSY.RECONVERGENT B7, `(.L_x_1) ;  /* 0x0000132000077945 */ /* 0x000fe20003800200 */
[----:B------:R-:W-:Y:S01]  /*0150*/  IMAD.MOV.U32 R18, RZ, RZ, R4 ;  /* 0x000000ffff127224 */ /* 0x000fe200078e0004 */
[----:B------:R-:W1:Y:S01]  /*0160*/  LDCU.64 UR6, c[0x0][0x390] ;  /* 0x00007200ff0677ac */ /* 0x000e620008000a00 */
[----:B------:R-:W-:Y:S01]  /*0170*/  IMAD.MOV.U32 R19, RZ, RZ, R5 ;  /* 0x000000ffff137224 */ /* 0x000fe200078e0005 */
[----:B0-----:R-:W-:-:S04]  /*0180*/  IADD3 R0, P0, PT, R26, UR4, RZ ;  /* 0x000000041a007c10 */ /* 0x001fc8000ff1e0ff */
[----:B------:R-:W-:Y:S02]  /*0190*/  IADD3.X R3, PT, PT, RZ, UR5, RZ, P0, !PT ;  /* 0x00000005ff037c10 */ /* 0x000fe400087fe4ff */
[----:B-1----:R-:W-:-:S04]  /*01a0*/  ISETP.GE.U32.AND P0, PT, R0, UR6, PT ;  /* 0x0000000600007c0c */ /* 0x002fc8000bf06070 */
[----:B------:R-:W-:-:S13]  /*01b0*/  ISETP.GE.U32.AND.EX P0, PT, R3, UR7, PT, P0 ;  /* 0x0000000703007c0c */ /* 0x000fda000bf06100 */
[----:B------:R-:W-:Y:S05]  /*01c0*/  @P0 BRA `(.L_x_2) ;  /* 0x0000001000a40947 */ /* 0x000fea0003800000 */
[----:B------:R-:W0:Y:S02]  /*01d0*/  LDCU.64 UR4, c[0x0][0x398] ;  /* 0x00007300ff0477ac */ /* 0x000e240008000a00 */
[----:B0-----:R-:W-:-:S04]  /*01e0*/  UISETP.NE.U32.AND UP0, UPT, UR4, URZ, UPT ;  /* 0x000000ff0400728c */ /* 0x001fc8000bf05070 */
[----:B------:R-:W-:-:S09]  /*01f0*/  UISETP.NE.AND.EX UP0, UPT, UR5, URZ, UPT, UP0 ;  /* 0x000000ff0500728c */ /* 0x000fd2000bf05300 */
[----:B------:R-:W-:Y:S05]  /*0200*/  BRA.U !UP0, `(.L_x_2) ;  /* 0x0000001108947547 */ /* 0x000fea000b800000 */
[----:B------:R-:W0:Y:S01]  /*0210*/  LDCU.U8 UR4, c[0x0][0x3a8] ;  /* 0x00007500ff0477ac */ /* 0x000e220008000000 */
[----:B------:R-:W1:Y:S01]  /*0220*/  LDC.64 R22, c[0x0][0x358] ;  /* 0x0000d600ff167b82 */ /* 0x000e620000000a00 */
[----:B------:R-:W-:Y:S02]  /*0230*/  IMAD.MOV.U32 R25, RZ, RZ, RZ ;  /* 0x000000ffff197224 */ /* 0x000fe400078e00ff */
[----:B------:R-:W-:Y:S01]  /*0240*/  IMAD.MOV.U32 R27, RZ, RZ, RZ ;  /* 0x000000ffff1b7224 */ /* 0x000fe200078e00ff */
[----:B0-----:R-:W-:-:S09]  /*0250*/  UISETP.NE.AND UP0, UPT, UR4, URZ, UPT ;  /* 0x000000ff0400728c */ /* 0x001fd2000bf05270 */
[----:B------:R-:W-:Y:S05]  /*0260*/  BRA.U !UP0, `(.L_x_3) ;  /* 0x0000000908247547 */ /* 0x000fea000b800000 */
[----:B------:R-:W-:-:S07]  /*0270*/  HFMA2 R28, -RZ, RZ, 0, 0 ;  /* 0x00000000ff1c7431 */ /* 0x000fce00000001ff */
.L_x_17:
[----:B0-----:R-:W0:Y:S01]  /*0280*/  LDC.64 R12, c[0x0][0x388] ;  /* 0x0000e200ff0c7b82 */ /* 0x001e220000000a00 */
[----:B------:R-:W-:Y:S01]  /*0290*/  BSSY.RECONVERGENT B0, `(.L_x_4) ;  /* 0x000004b000007945 */ /* 0x000fe20003800200 */
[----:B------:R-:W-:Y:S02]  /*02a0*/  IMAD.MOV.U32 R29, RZ, RZ, RZ ;  /* 0x000000ffff1d7224 */ /* 0x000fe400078e00ff */
[----:B------:R-:W-:Y:S02]  /*02b0*/  IMAD.MOV.U32 R14, RZ, RZ, R0 ;  /* 0x000000ffff0e7224 */ /* 0x000fe400078e0000 */
[----:B------:R-:W-:-:S07]  /*02c0*/  IMAD.MOV.U32 R15, RZ, RZ, R3 ;  /* 0x000000ffff0f7224 */ /* 0x000fce00078e0003 */
.L_x_11:
[----:B-1----:R-:W-:Y:S01]  /*02d0*/  R2UR UR4, R22 ;  /* 0x00000000160472ca */ /* 0x002fe200000e0000 */
[----:B0-----:R-:W-:Y:S01]  /*02e0*/  IMAD.WIDE.U32 R16, R29, 0x4, R12 ;  /* 0x000000041d107825 */ /* 0x001fe200078e000c */
[----:B------:R-:W-:Y:S02]  /*02f0*/  R2UR UR5, R23 ;  /* 0x00000000170572ca */ /* 0x000fe400000e0000 */
[----:B------:R-:W-:Y:S01]  /*0300*/  ISETP.NE.AND.EX P0, PT, R15, RZ, PT, !PT ;  /* 0x000000ff0f00720c */ /* 0x000fe20003f053f0 */
[----:B------:R-:W-:Y:S10]  /*0310*/  BSSY.RECONVERGENT B1, `(.L_x_5) ;  /* 0x000001b000017945 */ /* 0x000ff40003800200 */
[----:B------:R0:W5:Y:S02]  /*0320*/  LDG.E R8, desc[UR4][R16.64] ;  /* 0x0000000410087981 */ /* 0x000164000c1e1900 */
[----:B------:R-:W-:Y:S05]  /*0330*/  @P0 BRA `(.L_x_6) ;  /* 0x00000000004c0947 */ /* 0x000fea0003800000 */
[----:B-----5:R-:W1:Y:S01]  /*0340*/  I2F.U32.RP R6, R8 ;  /* 0x0000000800067306 */ /* 0x020e620000209000 */
[----:B------:R-:W-:Y:S02]  /*0350*/  IADD3 R7, PT, PT, RZ, -R8, RZ ;  /* 0x80000008ff077210 */ /* 0x000fe40007ffe0ff */
[----:B------:R-:W-:-:S05]  /*0360*/  ISETP.NE.U32.AND P1, PT, R8, RZ, PT ;  /* 0x000000ff0800720c */ /* 0x000fca0003f25070 */
[----:B-1----:R-:W1:Y:S02]  /*0370*/  MUFU.RCP R6, R6 ;  /* 0x0000000600067308 */ /* 0x002e640000001000 */
[----:B-1----:R-:W-:-:S06]  /*0380*/  VIADD R4, R6, 0xffffffe ;  /* 0x0ffffffe06047836 */ /* 0x002fcc0000000000 */
[----:B------:R1:W2:Y:S02]  /*0390*/  F2I.FTZ.U32.TRUNC.NTZ R5, R4 ;  /* 0x0000000400057305 */ /* 0x0002a4000021f000 */
[----:B-1----:R-:W-:Y:S02]  /*03a0*/  IMAD.MOV.U32 R4, RZ, RZ, RZ ;  /* 0x000000ffff047224 */ /* 0x002fe400078e00ff */
[----:B--2---:R-:W-:-:S04]  /*03b0*/  IMAD R7, R7, R5, RZ ;  /* 0x0000000507077224 */ /* 0x004fc800078e02ff */
[----:B------:R-:W-:-:S06]  /*03c0*/  IMAD.HI.U32 R5, R5, R7, R4 ;  /* 0x0000000705057227 */ /* 0x000fcc00078e0004 */
[----:B------:R-:W-:-:S04]  /*03d0*/  IMAD.HI.U32 R5, R5, R14, RZ ;  /* 0x0000000e05057227 */ /* 0x000fc800078e00ff */
[----:B------:R-:W-:-:S04]  /*03e0*/  IMAD.MOV R5, RZ, RZ, -R5 ;  /* 0x000000ffff057224 */ /* 0x000fc800078e0a05 */
[----:B------:R-:W-:-:S05]  /*03f0*/  IMAD R5, R8, R5, R14 ;  /* 0x0000000508057224 */ /* 0x000fca00078e020e */
[----:B------:R-:W-:-:S13]  /*0400*/  ISETP.GE.U32.AND P0, PT, R5, R8, PT ;  /* 0x000000080500720c */ /* 0x000fda0003f06070 */
[----:B------:R-:W-:-:S05]  /*0410*/  @P0 IMAD.IADD R5, R5, 0x1, -R8 ;  /* 0x0000000105050824 */ /* 0x000fca00078e0a08 */
[----:B------:R-:W-:-:S13]  /*0420*/  ISETP.GE.U32.AND P0, PT, R5, R8, PT ;  /* 0x000000080500720c */ /* 0x000fda0003f06070 */
[----:B------:R-:W-:Y:S01]  /*0430*/  @P0 IMAD.IADD R5, R5, 0x1, -R8 ;  /* 0x0000000105050824 */ /* 0x000fe200078e0a08 */
[----:B------:R-:W-:-:S04]  /*0440*/  @!P1 LOP3.LUT R5, RZ, R8, RZ, 0x33, !PT ;  /* 0x00000008ff059212 */ /* 0x000fc800078e33ff */
[----:B------:R-:W-:Y:S01]  /*0450*/  MOV R7, R5 ;  /* 0x0000000500077202 */ /* 0x000fe20000000f00 */
[----:B------:R-:W-:Y:S06]  /*0460*/  BRA `(.L_x_7) ;  /* 0x0000000000147947 */ /* 0x000fec0003800000 */
.L_x_6:
[----:B-----5:R-:W-:Y:S01]  /*0470*/  IMAD.MOV.U32 R6, RZ, RZ, R8 ;  /* 0x000000ffff067224 */ /* 0x020fe200078e0008 */
[----:B------:R-:W-:Y:S01]  /*0480*/  MOV R4, 0x4c0 ;  /* 0x000004c000047802 */ /* 0x000fe20000000f00 */
[----:B------:R-:W-:Y:S02]  /*0490*/  IMAD.MOV.U32 R5, RZ, RZ, R14 ;  /* 0x000000ffff057224 */ /* 0x000fe400078e000e */
[----:B------:R-:W-:-:S07]  /*04a0*/  IMAD.MOV.U32 R7, RZ, RZ, R15 ;  /* 0x000000ffff077224 */ /* 0x000fce00078e000f */
[----:B0-----:R-:W-:Y:S05]  /*04b0*/  CALL.REL.NOINC `($__internal_1_$__cuda_sm20_rem_u64) ;  /* 0x0000001400187944 */ /* 0x001fea0003c00000 */
.L_x_7:
[----:B------:R-:W-:Y:S05]  /*04c0*/  BSYNC.RECONVERGENT B1 ;  /* 0x0000000000017941 */ /* 0x000fea0003800200 */
.L_x_5:
[C---:B------:R-:W-:Y:S01]  /*04d0*/  R2UR UR4, R22.reuse ;  /* 0x00000000160472ca */ /* 0x040fe200000e0000 */
[----:B------:R-:W-:Y:S01]  /*04e0*/  IMAD.WIDE.U32 R4, R29, 0x4, R18 ;  /* 0x000000041d047825 */ /* 0x000fe200078e0012 */
[C---:B------:R-:W-:Y:S02]  /*04f0*/  R2UR UR5, R23.reuse ;  /* 0x00000000170572ca */ /* 0x040fe400000e0000 */
[----:B------:R-:W-:Y:S02]  /*0500*/  R2UR UR6, R22 ;  /* 0x00000000160672ca */ /* 0x000fe400000e0000 */
[----:B------:R-:W-:Y:S02]  /*0510*/  R2UR UR7, R23 ;  /* 0x00000000170772ca */ /* 0x000fe400000e0000 */
[----:B------:R-:W-:Y:S01]  /*0520*/  ISETP.NE.AND.EX P0, PT, R15, RZ, PT, !PT ;  /* 0x000000ff0f00720c */ /* 0x000fe20003f053f0 */
[----:B------:R-:W-:Y:S06]  /*0530*/  BSSY.RECONVERGENT B1, `(.L_x_8) ;  /* 0x000001b000017945 */ /* 0x000fec0003800200 */
[----:B------:R1:W-:Y:S04]  /*0540*/  ST.E desc[UR4][R4.64], R7 ;  /* 0x0000000704007985 */ /* 0x0003e8000c101904 */
[----:B------:R1:W5:Y:S02]  /*0550*/  LDG.E R10, desc[UR6][R16.64] ;  /* 0x00000006100a7981 */ /* 0x000364000c1e1900 */
[----:B------:R-:W-:Y:S05]  /*0560*/  @P0 BRA `(.L_x_9) ;  /* 0x0000000000540947 */ /* 0x000fea0003800000 */
[----:B-----5:R-:W2:Y:S01]  /*0570*/  I2F.U32.RP R6, R10 ;  /* 0x0000000a00067306 */ /* 0x020ea20000209000 */
[----:B-1----:R-:W-:Y:S01]  /*0580*/  IADD3 R7, PT, PT, RZ, -R10, RZ ;  /* 0x8000000aff077210 */ /* 0x002fe20007ffe0ff */
[----:B------:R-:W-:Y:S01]  /*0590*/  IMAD.MOV.U32 R15, RZ, RZ, RZ ;  /* 0x000000ffff0f7224 */ /* 0x000fe200078e00ff */
[----:B------:R-:W-:-:S05]  /*05a0*/  ISETP.NE.U32.AND P2, PT, R10, RZ, PT ;  /* 0x000000ff0a00720c */ /* 0x000fca0003f45070 */
[----:B--2---:R-:W1:Y:S02]  /*05b0*/  MUFU.RCP R6, R6 ;  /* 0x0000000600067308 */ /* 0x004e640000001000 */
        /* <DEDUP_REMOVED lines=9> */
[----:B------:R-:W-:Y:S02]  /*0650*/  @P0 IMAD.IADD R7, R7, 0x1, -R10 ;  /* 0x0000000107070824 */ /* 0x000fe400078e0a0a */
[----:B------:R-:W-:-:S03]  /*0660*/  @P0 VIADD R5, R5, 0x1 ;  /* 0x0000000105050836 */ /* 0x000fc60000000000 */
[----:B------:R-:W-:-:S13]  /*0670*/  ISETP.GE.U32.AND P1, PT, R7, R10, PT ;  /* 0x0000000a0700720c */ /* 0x000fda0003f26070 */
[----:B------:R-:W-:Y:S02]  /*0680*/  @P1 IADD3 R5, PT, PT, R5, 0x1, RZ ;  /* 0x0000000105051810 */ /* 0x000fe40007ffe0ff */
[----:B------:R-:W-:-:S05]  /*0690*/  @!P2 LOP3.LUT R5, RZ, R10, RZ, 0x33, !PT ;  /* 0x0000000aff05a212 */ /* 0x000fca00078e33ff */
[----:B------:R-:W-:Y:S01]  /*06a0*/  IMAD.MOV.U32 R14, RZ, RZ, R5 ;  /* 0x000000ffff0e7224 */ /* 0x000fe200078e0005 */
[----:B------:R-:W-:Y:S06]  /*06b0*/  BRA `(.L_x_10) ;  /* 0x0000000000087947 */ /* 0x000fec0003800000 */
.L_x_9:
[----:B------:R-:W-:-:S07]  /*06c0*/  MOV R8, 0x6e0 ;  /* 0x000006e000087802 */ /* 0x000fce0000000f00 */
[----:B01---5:R-:W-:Y:S05]  /*06d0*/  CALL.REL.NOINC `($__internal_0_$__cuda_sm20_div_u64) ;  /* 0x0000000c00807944 */ /* 0x023fea0003c00000 */
.L_x_10:
[----:B------:R-:W-:Y:S05]  /*06e0*/  BSYNC.RECONVERGENT B1 ;  /* 0x0000000000017941 */ /* 0x000fea0003800200 */
.L_x_8:
[----:B------:R-:W1:Y:S01]  /*06f0*/  LDCU.64 UR4, c[0x0][0x398] ;  /* 0x00007300ff0477ac */ /* 0x000e620008000a00 */
[----:B------:R-:W-:-:S05]  /*0700*/  VIADD R29, R29, 0x1 ;  /* 0x000000011d1d7836 */ /* 0x000fca0000000000 */
[----:B-1----:R-:W-:-:S04]  /*0710*/  ISETP.GE.U32.AND P0, PT, R29, UR4, PT ;  /* 0x000000041d007c0c */ /* 0x002fc8000bf06070 */
[----:B------:R-:W-:-:S13]  /*0720*/  ISETP.GE.U32.AND.EX P0, PT, RZ, UR5, PT, P0 ;  /* 0x00000005ff007c0c */ /* 0x000fda000bf06100 */
[----:B------:R-:W-:Y:S05]  /*0730*/  @!P0 BRA `(.L_x_11) ;  /* 0xfffffff800e48947 */ /* 0x000fea000383ffff */
[----:B------:R-:W-:Y:S05]  /*0740*/  BSYNC.RECONVERGENT B0 ;  /* 0x0000000000007941 */ /* 0x000fea0003800200 */
.L_x_4:
[----:B------:R-:W1:Y:S01]  /*0750*/  LDC.64 R6, c[0x0][0x380] ;  /* 0x0000e000ff067b82 */ /* 0x000e620000000a00 */
[----:B------:R-:W0:Y:S01]  /*0760*/  LDCU.64 UR4, c[0x0][0x3b0] ;  /* 0x00007600ff0477ac */ /* 0x000e220008000a00 */
[----:B------:R-:W-:Y:S01]  /*0770*/  BSSY.RECONVERGENT B6, `(.L_x_12) ;  /* 0x000002c000067945 */ /* 0x000fe20003800200 */
[----:B------:R-:W-:Y:S01]  /*0780*/  IMAD.MOV.U32 R5, RZ, RZ, RZ ;  /* 0x000000ffff057224 */ /* 0x000fe200078e00ff */
[----:B0-----:R-:W-:-:S04]  /*0790*/  IADD3 R17, P0, PT, R0, -UR4, RZ ;  /* 0x8000000400117c10 */ /* 0x001fc8000ff1e0ff */
[----:B-1----:R-:W-:-:S04]  /*07a0*/  IADD3 R16, P1, PT, R17, R6, RZ ;  /* 0x0000000611107210 */ /* 0x002fc80007f3e0ff */
[----:B------:R-:W-:Y:S02]  /*07b0*/  IADD3.X R17, PT, PT, R7, ~UR5, R3, P1, P0 ;  /* 0x8000000507117c10 */ /* 0x000fe40008fe0403 */
[----:B------:R-:W-:-:S07]  /*07c0*/  CS2R R6, SRZ ;  /* 0x0000000000067805 */ /* 0x000fce000001ff00 */
.L_x_14:
[----:B------:R-:W-:Y:S02]  /*07d0*/  R2UR UR4, R22 ;  /* 0x00000000160472ca */ /* 0x000fe400000e0000 */
[----:B------:R-:W-:Y:S02]  /*07e0*/  R2UR UR5, R23 ;  /* 0x00000000170572ca */ /* 0x000fe400000e0000 */
[----:B------:R-:W-:-:S04]  /*07f0*/  LEA R4, P0, R5, R18, 0x2 ;  /* 0x0000001205047211 */ /* 0x000fc800078010ff */
[----:B------:R-:W-:-:S07]  /*0800*/  LEA.HI.X R5, R5, R19, R7, 0x2, P0 ;  /* 0x0000001305057211 */ /* 0x000fce00000f1407 */
[----:B------:R-:W2:Y:S02]  /*0810*/  LD.E R4, desc[UR4][R4.64] ;  /* 0x0000000404047980 */ /* 0x000ea4000c101900 */
[----:B--2---:R-:W-:-:S13]  /*0820*/  ISETP.NE.AND P0, PT, R4, 0x1, PT ;  /* 0x000000010400780c */ /* 0x004fda0003f05270 */
[----:B------:R-:W-:Y:S05]  /*0830*/  @!P0 BRA `(.L_x_13) ;  /* 0x0000000000288947 */ /* 0x000fea0003800000 */
[----:B------:R-:W0:Y:S01]  /*0840*/  LDCU.64 UR4, c[0x0][0x398] ;  /* 0x00007300ff0477ac */ /* 0x000e220008000a00 */
[----:B------:R-:W-:Y:S02]  /*0850*/  IADD3 R5, PT, PT, R6, 0x1, RZ ;  /* 0x0000000106057810 */ /* 0x000fe40007ffe0ff */
[----:B------:R-:W-:Y:S02]  /*0860*/  R2UR UR6, R22 ;  /* 0x00000000160672ca */ /* 0x000fe400000e0000 */
[----:B------:R-:W-:Y:S01]  /*0870*/  R2UR UR7, R23 ;  /* 0x00000000170772ca */ /* 0x000fe200000e0000 */
[----:B------:R-:W-:Y:S01]  /*0880*/  IMAD.MOV.U32 R6, RZ, RZ, R5 ;  /* 0x000000ffff067224 */ /* 0x000fe200078e0005 */
[----:B0-----:R-:W-:-:S11]  /*0890*/  ISETP.GE.U32.AND P0, PT, R5, UR4, PT ;  /* 0x0000000405007c0c */ /* 0x001fd6000bf06070 */
[----:B------:R0:W-:Y:S01]  /*08a0*/  STG.E.U8 desc[UR6][R16.64], RZ ;  /* 0x000000ff10007986 */ /* 0x0001e2000c101106 */
[----:B------:R-:W-:-:S13]  /*08b0*/  ISETP.GE.U32.AND.EX P0, PT, RZ, UR5, PT, P0 ;  /* 0x00000005ff007c0c */ /* 0x000fda000bf06100 */
[----:B0-----:R-:W-:Y:S05]  /*08c0*/  @!P0 BRA `(.L_x_14) ;  /* 0xfffffffc00c08947 */ /* 0x001fea000383ffff */
[----:B------:R-:W-:Y:S05]  /*08d0*/  BRA `(.L_x_15) ;  /* 0x0000000000547947 */ /* 0x000fea0003800000 */
.L_x_13:
[----:B------:R-:W0:Y:S01]  /*08e0*/  LDC.64 R12, c[0x0][0x3b0] ;  /* 0x0000ec00ff0c7b82 */ /* 0x000e220000000a00 */
[----:B------:R-:W-:Y:S01]  /*08f0*/  IMAD.MOV.U32 R10, RZ, RZ, R0 ;  /* 0x000000ffff0a7224 */ /* 0x000fe200078e0000 */
[----:B------:R-:W-:Y:S01]  /*0900*/  MOV R0, 0x0 ;  /* 0x0000000000007802 */ /* 0x000fe20000000f00 */
[----:B------:R-:W-:Y:S01]  /*0910*/  IMAD.MOV.U32 R11, RZ, RZ, R3 ;  /* 0x000000ffff0b7224 */ /* 0x000fe200078e0003 */
[----:B------:R-:W1:Y:S01]  /*0920*/  LDCU.64 UR4, c[0x4][0x18] ;  /* 0x01000300ff0477ac */ /* 0x000e620008000a00 */
[----:B------:R-:W-:Y:S01]  /*0930*/  MOV R6, R2 ;  /* 0x0000000200067202 */ /* 0x000fe20000000f00 */
[----:B------:R-:W-:Y:S02]  /*0940*/  IMAD.MOV.U32 R7, RZ, RZ, R24 ;  /* 0x000000ffff077224 */ /* 0x000fe400078e0018 */
[----:B------:R2:W-:Y:S01]  /*0950*/  STL.64 [R1], R10 ;  /* 0x0000000a01007387 */ /* 0x0005e20000100a00 */
[----:B------:R3:W4:Y:S01]  /*0960*/  LDC.64 R8, c[0x4][R0] ;  /* 0x0100000000087b82 */ /* 0x0007220000000a00 */
[----:B--2---:R-:W-:Y:S01]  /*0970*/  MOV R10, R26 ;  /* 0x0000001a000a7202 */ /* 0x004fe20000000f00 */
[----:B------:R-:W-:-:S02]  /*0980*/  IMAD.MOV.U32 R11, RZ, RZ, RZ ;  /* 0x000000ffff0b7224 */ /* 0x000fc400078e00ff */
[----:B-1----:R-:W-:Y:S01]  /*0990*/  IMAD.U32 R4, RZ, RZ, UR4 ;  /* 0x00000004ff047e24 */ /* 0x002fe2000f8e00ff */
[----:B0-----:R3:W-:Y:S01]  /*09a0*/  STL.64 [R1+0x10], R12 ;  /* 0x0000100c01007387 */ /* 0x0017e20000100a00 */
[----:B------:R-:W-:-:S03]  /*09b0*/  IMAD.U32 R5, RZ, RZ, UR5 ;  /* 0x00000005ff057e24 */ /* 0x000fc6000f8e00ff */
[----:B------:R3:W-:Y:S04]  /*09c0*/  STL.64 [R1+0x8], R10 ;  /* 0x0000080a01007387 */ /* 0x0007e80000100a00 */
[----:B------:R-:W-:-:S07]  /*09d0*/  LEPC R20, `(.L_x_16) ;  /* 0x000000001014794e */ /* 0x000fce0000000000 */
[----:B---34-:R-:W-:Y:S05]  /*09e0*/  CALL.ABS.NOINC R8 ;  /* 0x0000000008007343 */ /* 0x018fea0003c00000 */
.L_x_16:
[----:B------:R-:W-:Y:S01]  /*09f0*/  R2UR UR4, R22 ;  /* 0x00000000160472ca */ /* 0x000fe200000e0000 */
[----:B------:R-:W-:Y:S01]  /*0a00*/  IMAD.MOV.U32 R8, RZ, RZ, 0x1 ;  /* 0x00000001ff087424 */ /* 0x000fe200078e00ff */
[----:B------:R-:W-:-:S13]  /*0a10*/  R2UR UR5, R23 ;  /* 0x00000000170572ca */ /* 0x000fda00000e0000 */
[----:B------:R0:W-:Y:S02]  /*0a20*/  STG.E.U8 desc[UR4][R16.64], R8 ;  /* 0x0000000810007986 */ /* 0x0001e4000c101104 */
.L_x_15:
[----:B------:R-:W-:Y:S05]  /*0a30*/  BSYNC.RECONVERGENT B6 ;  /* 0x0000000000067941 */ /* 0x000fea0003800200 */
.L_x_12:
[----:B------:R-:W1:Y:S01]  /*0a40*/  LDCU.64 UR4, c[0x0][0x3a0] ;  /* 0x00007400ff0477ac */ /* 0x000e620008000a00 */
[----:B------:R-:W-:Y:S01]  /*0a50*/  MOV R4, R26 ;  /* 0x0000001a00047202 */ /* 0x000fe20000000f00 */
[----:B------:R-:W-:Y:S01]  /*0a60*/  VIADD R28, R28, 0x1 ;  /* 0x000000011c1c7836 */ /* 0x000fe20000000000 */
[----:B------:R-:W2:Y:S01]  /*0a70*/  LDCU.64 UR6, c[0x0][0x390] ;  /* 0x00007200ff0677ac */ /* 0x000ea20008000a00 */
[----:B------:R-:W-:Y:S02]  /*0a80*/  IMAD.MOV.U32 R5, RZ, RZ, RZ ;  /* 0x000000ffff057224 */ /* 0x000fe400078e00ff */
[----:B-1----:R-:W-:-:S04]  /*0a90*/  IMAD.WIDE.U32 R4, R28, UR4, R4 ;  /* 0x000000041c047c25 */ /* 0x002fc8000f8e0004 */
[----:B------:R-:W-:Y:S01]  /*0aa0*/  IMAD R3, R28, UR5, R5 ;  /* 0x000000051c037c24 */ /* 0x000fe2000f8e0205 */
[----:B--2---:R-:W-:Y:S01]  /*0ab0*/  ISETP.GE.U32.AND P0, PT, R4, UR6, PT ;  /* 0x0000000604007c0c */ /* 0x004fe2000bf06070 */
[----:B------:R-:W-:-:S03]  /*0ac0*/  IMAD.MOV.U32 R0, RZ, RZ, R4 ;  /* 0x000000ffff007224 */ /* 0x000fc600078e0004 */
[----:B------:R-:W-:-:S13]  /*0ad0*/  ISETP.GE.U32.AND.EX P0, PT, R3, UR7, PT, P0 ;  /* 0x0000000703007c0c */ /* 0x000fda000bf06100 */
[----:B------:R-:W-:Y:S05]  /*0ae0*/  @!P0 BRA `(.L_x_17) ;  /* 0xfffffff400e48947 */ /* 0x000fea000383ffff */
[----:B------:R-:W-:Y:S05]  /*0af0*/  BRA `(.L_x_2) ;  /* 0x0000000800587947 */ /* 0x000fea0003800000 */
.L_x_3:
[----:B------:R-:W-:-:S07]  /*0b00*/  IMAD.MOV.U32 R28, RZ, RZ, RZ ;  /* 0x000000ffff1c7224 */ /* 0x000fce00078e00ff */
.L_x_31:
[----:B------:R-:W-:Y:S01]  /*0b10*/  BSSY.RECONVERGENT B0, `(.L_x_18) ;  /* 0x000005a000007945 */ /* 0x000fe20003800200 */
[----:B0-----:R-:W-:Y:S02]  /*0b20*/  CS2R R16, SRZ ;  /* 0x0000000000107805 */ /* 0x001fe4000001ff00 */
[----:B------:R-:W-:Y:S01]  /*0b30*/  MOV R12, R0 ;  /* 0x00000000000c7202 */ /* 0x000fe20000000f00 */
[----:B------:R-:W-:-:S07]  /*0b40*/  IMAD.MOV.U32 R13, RZ, RZ, R3 ;  /* 0x000000ffff0d7224 */ /* 0x000fce00078e0003 */
.L_x_25:
[----:B0-----:R-:W0:Y:S01]  /*0b50*/  LDCU.64 UR6, c[0x0][0x398] ;  /* 0x00007300ff0677ac */ /* 0x001e220008000a00 */
[----:B------:R-:W-:Y:S02]  /*0b60*/  LOP3.LUT R29, RZ, R16, RZ, 0x33, !PT ;  /* 0x00000010ff1d7212 */ /* 0x000fe400078e33ff */
[----:B------:R-:W-:Y:S01]  /*0b70*/  LOP3.LUT R4, RZ, R17, RZ, 0x33, !PT ;  /* 0x00000011ff047212 */ /* 0x000fe200078e33ff */
[----:B------:R-:W2:Y:S01]  /*0b80*/  LDCU.64 UR4, c[0x0][0x388] ;  /* 0x00007100ff0477ac */ /* 0x000ea20008000a00 */
[----:B------:R-:W-:Y:S02]  /*0b90*/  ISETP.NE.U32.AND P2, PT, R13, RZ, PT ;  /* 0x000000ff0d00720c */ /* 0x000fe40003f45070 */
[----:B0-----:R-:W-:Y:S02]  /*0ba0*/  IADD3 R29, P0, PT, R29, UR6, RZ ;  /* 0x000000061d1d7c10 */ /* 0x001fe4000ff1e0ff */
[----:B-1----:R-:W-:Y:S02]  /*0bb0*/  R2UR UR6, R22 ;  /* 0x00000000160672ca */ /* 0x002fe400000e0000 */
[----:B------:R-:W-:Y:S01]  /*0bc0*/  IADD3.X R4, PT, PT, R4, UR7, RZ, P0, !PT ;  /* 0x0000000704047c10 */ /* 0x000fe200087fe4ff */
[----:B------:R-:W-:Y:S01]  /*0bd0*/  IMAD.SHL.U32 R14, R29, 0x4, RZ ;  /* 0x000000041d0e7824 */ /* 0x000fe200078e00ff */
[----:B------:R-:W-:-:S02]  /*0be0*/  R2UR UR7, R23 ;  /* 0x00000000170772ca */ /* 0x000fc400000e0000 */
[----:B------:R-:W-:Y:S02]  /*0bf0*/  SHF.L.U64.HI R4, R29, 0x2, R4 ;  /* 0x000000021d047819 */ /* 0x000fe40000010204 */
[----:B------:R-:W-:Y:S02]  /*0c00*/  LOP3.LUT R14, R14, 0xfffffffc, RZ, 0xc0, !PT ;  /* 0xfffffffc0e0e7812 */ /* 0x000fe400078ec0ff */
[----:B------:R-:W-:Y:S02]  /*0c10*/  LOP3.LUT R4, R4, 0x3, RZ, 0xc0, !PT ;  /* 0x0000000304047812 */ /* 0x000fe400078ec0ff */
[----:B--2---:R-:W-:-:S04]  /*0c20*/  IADD3 R14, P0, PT, R14, UR4, RZ ;  /* 0x000000040e0e7c10 */ /* 0x004fc8000ff1e0ff */
[----:B------:R-:W-:Y:S01]  /*0c30*/  IADD3.X R15, PT, PT, R4, UR5, RZ, P0, !PT ;  /* 0x00000005040f7c10 */ /* 0x000fe200087fe4ff */
[----:B------:R-:W-:Y:S04]  /*0c40*/  BSSY.RECONVERGENT B1, `(.L_x_19) ;  /* 0x000001b000017945 */ /* 0x000fe80003800200 */
[----:B------:R0:W5:Y:S01]  /*0c50*/  LDG.E R8, desc[UR6][R14.64] ;  /* 0x000000060e087981 */ /* 0x000162000c1e1900 */
        /* <DEDUP_REMOVED lines=16> */
[----:B------:R-:W-:Y:S02]  /*0d60*/  @P0 IADD3 R5, PT, PT, -R8, R5, RZ ;  /* 0x0000000508050210 */ /* 0x000fe40007ffe1ff */
[----:B------:R-:W-:-:S05]  /*0d70*/  @!P1 LOP3.LUT R5, RZ, R8, RZ, 0x33, !PT ;  /* 0x00000008ff059212 */ /* 0x000fca00078e33ff */
[----:B------:R-:W-:Y:S01]  /*0d80*/  IMAD.MOV.U32 R7, RZ, RZ, R5 ;  /* 0x000000ffff077224 */ /* 0x000fe200078e0005 */
[----:B------:R-:W-:Y:S06]  /*0d90*/  BRA `(.L_x_21) ;  /* 0x0000000000147947 */ /* 0x000fec0003800000 */
.L_x_20:
[----:B-----5:R-:W-:Y:S01]  /*0da0*/  IMAD.MOV.U32 R6, RZ, RZ, R8 ;  /* 0x000000ffff067224 */ /* 0x020fe200078e0008 */
[----:B------:R-:W-:Y:S01]  /*0db0*/  MOV R7, R13 ;  /* 0x0000000d00077202 */ /* 0x000fe20000000f00 */
[----:B------:R-:W-:Y:S01]  /*0dc0*/  IMAD.MOV.U32 R5, RZ, RZ, R12 ;  /* 0x000000ffff057224 */ /* 0x000fe200078e000c */
[----:B------:R-:W-:-:S07]  /*0dd0*/  MOV R4, 0xdf0 ;  /* 0x00000df000047802 */ /* 0x000fce0000000f00 */
[----:B0-----:R-:W-:Y:S05]  /*0de0*/  CALL.REL.NOINC `($__internal_1_$__cuda_sm20_rem_u64) ;  /* 0x0000000800cc7944 */ /* 0x001fea0003c00000 */
.L_x_21:
[----:B------:R-:W-:Y:S05]  /*0df0*/  BSYNC.RECONVERGENT B1 ;  /* 0x0000000000017941 */ /* 0x000fea0003800200 */
.L_x_19:
[C---:B------:R-:W-:Y:S02]  /*0e00*/  R2UR UR4, R22.reuse ;  /* 0x00000000160472ca */ /* 0x040fe400000e0000 */
[C---:B------:R-:W-:Y:S02]  /*0e10*/  R2UR UR5, R23.reuse ;  /* 0x00000000170572ca */ /* 0x040fe400000e0000 */
[----:B------:R-:W-:Y:S02]  /*0e20*/  R2UR UR6, R22 ;  /* 0x00000000160672ca */ /* 0x000fe400000e0000 */
[----:B------:R-:W-:Y:S02]  /*0e30*/  R2UR UR7, R23 ;  /* 0x00000000170772ca */ /* 0x000fe400000e0000 */
[----:B------:R-:W-:-:S04]  /*0e40*/  LEA R4, P0, R29, R18, 0x2 ;  /* 0x000000121d047211 */ /* 0x000fc800078010ff */
[----:B------:R-:W-:Y:S01]  /*0e50*/  LEA.HI.X R5, R29, R19, RZ, 0x2, P0 ;  /* 0x000000131d057211 */ /* 0x000fe200000f14ff */
[----:B------:R-:W-:Y:S04]  /*0e60*/  BSSY.RECONVERGENT B1, `(.L_x_22) ;  /* 0x000001f000017945 */ /* 0x000fe80003800200 */
[----:B------:R1:W-:Y:S04]  /*0e70*/  ST.E desc[UR4][R4.64], R7 ;  /* 0x0000000704007985 */ /* 0x0003e8000c101904 */
[----:B------:R1:W5:Y:S01]  /*0e80*/  LDG.E R10, desc[UR6][R14.64] ;  /* 0x000000060e0a7981 */ /* 0x000362000c1e1900 */
[----:B------:R-:W-:Y:S05]  /*0e90*/  @P2 BRA `(.L_x_23) ;  /* 0x0000000000542947 */ /* 0x000fea0003800000 */
[----:B-----5:R-:W2:Y:S01]  /*0ea0*/  I2F.U32.RP R6, R10 ;  /* 0x0000000a00067306 */ /* 0x020ea20000209000 */
[----:B-1----:R-:W-:Y:S01]  /*0eb0*/  IMAD.MOV R7, RZ, RZ, -R10 ;  /* 0x000000ffff077224 */ /* 0x002fe200078e0a0a */
[----:B------:R-:W-:Y:S01]  /*0ec0*/  ISETP.NE.U32.AND P2, PT, R10, RZ, PT ;  /* 0x000000ff0a00720c */ /* 0x000fe20003f45070 */
[----:B------:R-:W-:-:S05]  /*0ed0*/  IMAD.MOV.U32 R13, RZ, RZ, RZ ;  /* 0x000000ffff0d7224 */ /* 0x000fca00078e00ff */
[----:B--2---:R-:W1:Y:S02]  /*0ee0*/  MUFU.RCP R6, R6 ;  /* 0x0000000600067308 */ /* 0x004e640000001000 */
[----:B-1----:R-:W-:-:S06]  /*0ef0*/  VIADD R4, R6, 0xffffffe ;  /* 0x0ffffffe06047836 */ /* 0x002fcc0000000000 */
[----:B------:R1:W2:Y:S02]  /*0f00*/  F2I.FTZ.U32.TRUNC.NTZ R5, R4 ;  /* 0x0000000400057305 */ /* 0x0002a4000021f000 */
[----:B-1----:R-:W-:Y:S02]  /*0f10*/  IMAD.MOV.U32 R4, RZ, RZ, RZ ;  /* 0x000000ffff047224 */ /* 0x002fe400078e00ff */
[----:B--2---:R-:W-:-:S04]  /*0f20*/  IMAD R7, R7, R5, RZ ;  /* 0x0000000507077224 */ /* 0x004fc800078e02ff */
[----:B------:R-:W-:-:S06]  /*0f30*/  IMAD.HI.U32 R5, R5, R7, R4 ;  /* 0x0000000705057227 */ /* 0x000fcc00078e0004 */
[----:B------:R-:W-:-:S05]  /*0f40*/  IMAD.HI.U32 R5, R5, R12, RZ ;  /* 0x0000000c05057227 */ /* 0x000fca00078e00ff */
[----:B------:R-:W-:-:S05]  /*0f50*/  IADD3 R7, PT, PT, -R5, RZ, RZ ;  /* 0x000000ff05077210 */ /* 0x000fca0007ffe1ff */
[----:B------:R-:W-:-:S05]  /*0f60*/  IMAD R7, R10, R7, R12 ;  /* 0x000000070a077224 */ /* 0x000fca00078e020c */
[----:B------:R-:W-:-:S13]  /*0f70*/  ISETP.GE.U32.AND P0, PT, R7, R10, PT ;  /* 0x0000000a0700720c */ /* 0x000fda0003f06070 */
[----:B------:R-:W-:Y:S02]  /*0f80*/  @P0 IMAD.IADD R7, R7, 0x1, -R10 ;  /* 0x0000000107070824 */ /* 0x000fe400078e0a0a */
[----:B------:R-:W-:-:S03]  /*0f90*/  @P0 VIADD R5, R5, 0x1 ;  /* 0x0000000105050836 */ /* 0x000fc60000000000 */
[----:B------:R-:W-:-:S13]  /*0fa0*/  ISETP.GE.U32.AND P1, PT, R7, R10, PT ;  /* 0x0000000a0700720c */ /* 0x000fda0003f26070 */
[----:B------:R-:W-:Y:S01]  /*0fb0*/  @P1 VIADD R5, R5, 0x1 ;  /* 0x0000000105051836 */ /* 0x000fe20000000000 */
[----:B------:R-:W-:-:S04]  /*0fc0*/  @!P2 LOP3.LUT R5, RZ, R10, RZ, 0x33, !PT ;  /* 0x0000000aff05a212 */ /* 0x000fc800078e33ff */
[----:B------:R-:W-:Y:S01]  /*0fd0*/  MOV R12, R5 ;  /* 0x00000005000c7202 */ /* 0x000fe20000000f00 */
[----:B------:R-:W-:Y:S06]  /*0fe0*/  BRA `(.L_x_24) ;  /* 0x0000000000187947 */ /* 0x000fec0003800000 */
.L_x_23:
[----:B01----:R-:W-:Y:S01]  /*0ff0*/  IMAD.MOV.U32 R14, RZ, RZ, R12 ;  /* 0x000000ffff0e7224 */ /* 0x003fe200078e000c */
[----:B------:R-:W-:Y:S01]  /*1000*/  MOV R8, 0x1030 ;  /* 0x0000103000087802 */ /* 0x000fe20000000f00 */
[----:B------:R-:W-:-:S07]  /*1010*/  IMAD.MOV.U32 R15, RZ, RZ, R13 ;  /* 0x000000ffff0f7224 */ /* 0x000fce00078e000d */
[----:B-----5:R-:W-:Y:S05]  /*1020*/  CALL.REL.NOINC `($__internal_0_$__cuda_sm20_div_u64) ;  /* 0x00000004002c7944 */ /* 0x020fea0003c00000 */
[----:B------:R-:W-:Y:S01]  /*1030*/  MOV R12, R14 ;  /* 0x0000000e000c7202 */ /* 0x000fe20000000f00 */
[----:B------:R-:W-:-:S07]  /*1040*/  IMAD.MOV.U32 R13, RZ, RZ, R15 ;  /* 0x000000ffff0d7224 */ /* 0x000fce00078e000f */
.L_x_24:
[----:B------:R-:W-:Y:S05]  /*1050*/  BSYNC.RECONVERGENT B1 ;  /* 0x0000000000017941 */ /* 0x000fea0003800200 */
.L_x_22:
[----:B------:R-:W1:Y:S01]  /*1060*/  LDCU.64 UR4, c[0x0][0x398] ;  /* 0x00007300ff0477ac */ /* 0x000e620008000a00 */
[----:B------:R-:W-:-:S05]  /*1070*/  VIADD R16, R16, 0x1 ;  /* 0x0000000110107836 */ /* 0x000fca0000000000 */
[----:B-1----:R-:W-:-:S04]  /*1080*/  ISETP.GE.U32.AND P0, PT, R16, UR4, PT ;  /* 0x0000000410007c0c */ /* 0x002fc8000bf06070 */
[----:B------:R-:W-:-:S13]  /*1090*/  ISETP.GE.U32.AND.EX P0, PT, RZ, UR5, PT, P0 ;  /* 0x00000005ff007c0c */ /* 0x000fda000bf06100 */
[----:B------:R-:W-:Y:S05]  /*10a0*/  @!P0 BRA `(.L_x_25) ;  /* 0xfffffff800a88947 */ /* 0x000fea000383ffff */
[----:B------:R-:W-:Y:S05]  /*10b0*/  BSYNC.RECONVERGENT B0 ;  /* 0x0000000000007941 */ /* 0x000fea0003800200 */
.L_x_18:
[----:B------:R-:W1:Y:S01]  /*10c0*/  LDC.64 R6, c[0x0][0x380] ;  /* 0x0000e000ff067b82 */ /* 0x000e620000000a00 */
[----:B------:R-:W2:Y:S01]  /*10d0*/  LDCU.64 UR4, c[0x0][0x3b0] ;  /* 0x00007600ff0477ac */ /* 0x000ea20008000a00 */
[----:B------:R-:W-:Y:S01]  /*10e0*/  BSSY.RECONVERGENT B6, `(.L_x_26) ;  /* 0x000002c000067945 */ /* 0x000fe20003800200 */
[----:B------:R-:W-:Y:S01]  /*10f0*/  IMAD.MOV.U32 R5, RZ, RZ, RZ ;  /* 0x000000ffff057224 */ /* 0x000fe200078e00ff */
[----:B--2---:R-:W-:-:S04]  /*1100*/  IADD3 R17, P0, PT, R0, -UR4, RZ ;  /* 0x8000000400117c10 */ /* 0x004fc8000ff1e0ff */
[----:B-1----:R-:W-:-:S04]  /*1110*/  IADD3 R16, P1, PT, R17, R6, RZ ;  /* 0x0000000611107210 */ /* 0x002fc80007f3e0ff */
[----:B------:R-:W-:Y:S02]  /*1120*/  IADD3.X R17, PT, PT, R7, ~UR5, R3, P1, P0 ;  /* 0x8000000507117c10 */ /* 0x000fe40008fe0403 */
[----:B------:R-:W-:-:S07]  /*1130*/  CS2R R6, SRZ ;  /* 0x0000000000067805 */ /* 0x000fce000001ff00 */
.L_x_28:
[----:B------:R-:W-:Y:S02]  /*1140*/  R2UR UR4, R22 ;  /* 0x00000000160472ca */ /* 0x000fe400000e0000 */
[----:B------:R-:W-:Y:S02]  /*1150*/  R2UR UR5, R23 ;  /* 0x00000000170572ca */ /* 0x000fe400000e0000 */
[----:B------:R-:W-:-:S04]  /*1160*/  LEA R4, P0, R5, R18, 0x2 ;  /* 0x0000001205047211 */ /* 0x000fc800078010ff */
[----:B------:R-:W-:-:S07]  /*1170*/  LEA.HI.X R5, R5, R19, R7, 0x2, P0 ;  /* 0x0000001305057211 */ /* 0x000fce00000f1407 */
[----:B------:R-:W2:Y:S02]  /*1180*/  LD.E R4, desc[UR4][R4.64] ;  /* 0x0000000404047980 */ /* 0x000ea4000c101900 */
[----:B--2---:R-:W-:-:S13]  /*1190*/  ISETP.NE.AND P0, PT, R4, 0x1, PT ;  /* 0x000000010400780c */ /* 0x004fda0003f05270 */
[----:B------:R-:W-:Y:S05]  /*11a0*/  @!P0 BRA `(.L_x_27) ;  /* 0x0000000000288947 */ /* 0x000fea0003800000 */
[----:B------:R-:W1:Y:S01]  /*11b0*/  LDCU.64 UR4, c[0x0][0x398] ;  /* 0x00007300ff0477ac */ /* 0x000e620008000a00 */
[----:B------:R-:W-:Y:S02]  /*11c0*/  IADD3 R5, PT, PT, R6, 0x1, RZ ;  /* 0x0000000106057810 */ /* 0x000fe40007ffe0ff */
[----:B------:R-:W-:Y:S02]  /*11d0*/  R2UR UR6, R22 ;  /* 0x00000000160672ca */ /* 0x000fe400000e0000 */
[----:B------:R-:W-:Y:S01]  /*11e0*/  R2UR UR7, R23 ;  /* 0x00000000170772ca */ /* 0x000fe200000e0000 */
[----:B------:R-:W-:Y:S01]  /*11f0*/  IMAD.MOV.U32 R6, RZ, RZ, R5 ;  /* 0x000000ffff067224 */ /* 0x000fe200078e0005 */
[----:B-1----:R-:W-:-:S11]  /*1200*/  ISETP.GE.U32.AND P0, PT, R5, UR4, PT ;  /* 0x0000000405007c0c */ /* 0x002fd6000bf06070 */
[----:B------:R1:W-:Y:S01]  /*1210*/  STG.E.U8 desc[UR6][R16.64], RZ ;  /* 0x000000ff10007986 */ /* 0x0003e2000c101106 */
[----:B------:R-:W-:-:S13]  /*1220*/  ISETP.GE.U32.AND.EX P0, PT, RZ, UR5, PT, P0 ;  /* 0x00000005ff007c0c */ /* 0x000fda000bf06100 */
[----:B-1----:R-:W-:Y:S05]  /*1230*/  @!P0 BRA `(.L_x_28) ;  /* 0xfffffffc00c08947 */ /* 0x002fea000383ffff */
[----:B------:R-:W-:Y:S05]  /*1240*/  BRA `(.L_x_29) ;  /* 0x0000000000547947 */ /* 0x000fea0003800000 */
.L_x_27:
[----:B------:R-:W1:Y:S01]  /*1250*/  LDC.64 R10, c[0x0][0x3b0] ;  /* 0x0000ec00ff0a7b82 */ /* 0x000e620000000a00 */
[----:B------:R-:W-:Y:S01]  /*1260*/  IMAD.MOV.U32 R8, RZ, RZ, R0 ;  /* 0x000000ffff087224 */ /* 0x000fe200078e0000 */
[----:B------:R-:W-:Y:S01]  /*1270*/  MOV R0, 0x0 ;  /* 0x0000000000007802 */ /* 0x000fe20000000f00 */
[----:B------:R-:W-:Y:S01]  /*1280*/  IMAD.MOV.U32 R9, RZ, RZ, R3 ;  /* 0x000000ffff097224 */ /* 0x000fe200078e0003 */
[----:B------:R-:W2:Y:S01]  /*1290*/  LDCU.64 UR4, c[0x4][0x18] ;  /* 0x01000300ff0477ac */ /* 0x000ea20008000a00 */
[----:B------:R-:W-:Y:S01]  /*12a0*/  MOV R6, R2 ;  /* 0x0000000200067202 */ /* 0x000fe20000000f00 */
[----:B------:R-:W-:Y:S02]  /*12b0*/  IMAD.MOV.U32 R7, RZ, RZ, R24 ;  /* 0x000000ffff077224 */ /* 0x000fe400078e0018 */
[----:B------:R3:W-:Y:S01]  /*12c0*/  STL.64 [R1], R8 ;  /* 0x0000000801007387 */ /* 0x0007e20000100a00 */
[----:B------:R4:W0:Y:S01]  /*12d0*/  LDC.64 R12, c[0x4][R0] ;  /* 0x01000000000c7b82 */ /* 0x0008220000000a00 */
[----:B---3--:R-:W-:Y:S01]  /*12e0*/  MOV R8, R26 ;  /* 0x0000001a00087202 */ /* 0x008fe20000000f00 */
[----:B------:R-:W-:-:S02]  /*12f0*/  IMAD.MOV.U32 R9, RZ, RZ, RZ ;  /* 0x000000ffff097224 */ /* 0x000fc400078e00ff */
[----:B--2---:R-:W-:Y:S01]  /*1300*/  IMAD.U32 R4, RZ, RZ, UR4 ;  /* 0x00000004ff047e24 */ /* 0x004fe2000f8e00ff */
[----:B-1----:R4:W-:Y:S01]  /*1310*/  STL.64 [R1+0x10], R10 ;  /* 0x0000100a01007387 */ /* 0x0029e20000100a00 */
[----:B------:R-:W-:-:S03]  /*1320*/  IMAD.U32 R5, RZ, RZ, UR5 ;  /* 0x00000005ff057e24 */ /* 0x000fc6000f8e00ff */
[----:B------:R4:W-:Y:S04]  /*1330*/  STL.64 [R1+0x8], R8 ;  /* 0x0000080801007387 */ /* 0x0009e80000100a00 */
[----:B------:R-:W-:-:S07]  /*1340*/  LEPC R20, `(.L_x_30) ;  /* 0x000000001014794e */ /* 0x000fce0000000000 */
[----:B0---4-:R-:W-:Y:S05]  /*1350*/  CALL.ABS.NOINC R12 ;  /* 0x000000000c007343 */ /* 0x011fea0003c00000 */
.L_x_30:
[----:B------:R-:W-:Y:S01]  /*1360*/  R2UR UR4, R22 ;  /* 0x00000000160472ca */ /* 0x000fe200000e0000 */
[----:B------:R-:W-:Y:S01]  /*1370*/  IMAD.MOV.U32 R8, RZ, RZ, 0x1 ;  /* 0x00000001ff087424 */ /* 0x000fe200078e00ff */
[----:B------:R-:W-:-:S13]  /*1380*/  R2UR UR5, R23 ;  /* 0x00000000170572ca */ /* 0x000fda00000e0000 */
[----:B------:R0:W-:Y:S02]  /*1390*/  STG.E.U8 desc[UR4][R16.64], R8 ;  /* 0x0000000810007986 */ /* 0x0001e4000c101104 */
.L_x_29:
[----:B------:R-:W-:Y:S05]  /*13a0*/  BSYNC.RECONVERGENT B6 ;  /* 0x0000000000067941 */ /* 0x000fea0003800200 */
.L_x_26:
        /* <DEDUP_REMOVED lines=11> */
.L_x_2:
[----:B------:R-:W-:Y:S05]  /*1460*/  BSYNC.RECONVERGENT B7 ;  /* 0x0000000000077941 */ /* 0x000fea0003800200 */
.L_x_1:
[----:B------:R-:W-:Y:S01]  /*1470*/  MOV R0, 0x10 ;  /* 0x0000001000007802 */ /* 0x000fe20000000f00 */
[----:B------:R-:W-:Y:S01]  /*1480*/  IMAD.MOV.U32 R4, RZ, RZ, R18 ;  /* 0x000000ffff047224 */ /* 0x000fe200078e0012 */
[----:B------:R-:W-:Y:S02]  /*1490*/  MOV R5, R19 ;  /* 0x0000001300057202 */ /* 0x000fe40000000f00 */
[----:B------:R1:W2:Y:S05]  /*14a0*/  LDC.64 R2, c[0x4][R0] ;  /* 0x0100000000027b82 */ /* 0x0002aa0000000a00 */
[----:B------:R-:W-:-:S07]  /*14b0*/  LEPC R20, `(.L_x_32) ;  /* 0x000000001014794e */ /* 0x000fce0000000000 */
[----:B012---:R-:W-:Y:S05]  /*14c0*/  CALL.ABS.NOINC R2 ;  /* 0x0000000002007343 */ /* 0x007fea0003c00000 */
.L_x_32:
[----:B------:R-:W-:Y:S05]  /*14d0*/  EXIT ;  /* 0x000000000000794d */ /* 0x000fea0003800000 */
        .weak           $__internal_0_$__cuda_sm20_div_u64
        .type           $__internal_0_$__cuda_sm20_div_u64,@function
        .size           $__internal_0_$__cuda_sm20_div_u64,($__internal_1_$__cuda_sm20_rem_u64 - $__internal_0_$__cuda_sm20_div_u64)
$__internal_0_$__cuda_sm20_div_u64:
[----:B------:R-:W-:-:S04]  /*14e0*/  IMAD.MOV.U32 R11, RZ, RZ, R27 ;  /* 0x000000ffff0b7224 */ /* 0x000fc800078e001b */
[----:B------:R-:W0:Y:S08]  /*14f0*/  I2F.U64.RP R9, R10 ;  /* 0x0000000a00097312 */ /* 0x000e300000309000 */
[----:B0-----:R-:W0:Y:S02]  /*1500*/  MUFU.RCP R9, R9 ;  /* 0x0000000900097308 */ /* 0x001e240000001000 */
[----:B0-----:R-:W-:-:S06]  /*1510*/  VIADD R4, R9, 0x1ffffffe ;  /* 0x1ffffffe09047836 */ /* 0x001fcc0000000000 */
[----:B------:R-:W0:Y:S02]  /*1520*/  F2I.U64.TRUNC R4, R4 ;  /* 0x0000000400047311 */ /* 0x000e24000020d800 */
[----:B0-----:R-:W-:-:S04]  /*1530*/  IMAD.WIDE.U32 R6, R4, R10, RZ ;  /* 0x0000000a04067225 */ /* 0x001fc800078e00ff */
[----:B------:R-:W-:Y:S01]  /*1540*/  IMAD R7, R4, R27, R7 ;  /* 0x0000001b04077224 */ /* 0x000fe200078e0207 */
[----:B------:R-:W-:-:S03]  /*1550*/  IADD3 R21, P0, PT, RZ, -R6, RZ ;  /* 0x80000006ff157210 */ /* 0x000fc60007f1e0ff */
[----:B------:R-:W-:Y:S02]  /*1560*/  IMAD R7, R5, R10, R7 ;  /* 0x0000000a05077224 */ /* 0x000fe400078e0207 */
[----:B------:R-:W-:-:S04]  /*1570*/  IMAD.HI.U32 R6, R4, R21, RZ ;  /* 0x0000001504067227 */ /* 0x000fc800078e00ff */
[----:B------:R-:W-:Y:S01]  /*1580*/  IMAD.X R31, RZ, RZ, ~R7, P0 ;  /* 0x000000ffff1f7224 */ /* 0x000fe200000e0e07 */
[----:B------:R-:W-:-:S03]  /*1590*/  MOV R7, R4 ;  /* 0x0000000400077202 */ /* 0x000fc60000000f00 */
[----:B------:R-:W-:-:S04]  /*15a0*/  IMAD.WIDE.U32 R6, P0, R4, R31, R6 ;  /* 0x0000001f04067225 */ /* 0x000fc80007800006 */
[----:B------:R-:W-:-:S04]  /*15b0*/  IMAD.HI.U32 R6, P1, R5, R21, R6 ;  /* 0x0000001505067227 */ /* 0x000fc80007820006 */
[CC--:B------:R-:W-:Y:S02]  /*15c0*/  IMAD R7, R5.reuse, R31.reuse, RZ ;  /* 0x0000001f05077224 */ /* 0x0c0fe400078e02ff */
[----:B------:R-:W-:-:S03]  /*15d0*/  IMAD.HI.U32 R31, R5, R31, RZ ;  /* 0x0000001f051f7227 */ /* 0x000fc600078e00ff */
[----:B------:R-:W-:Y:S01]  /*15e0*/  IADD3 R7, P2, PT, R7, R6, RZ ;  /* 0x0000000607077210 */ /* 0x000fe20007f5e0ff */
[----:B------:R-:W-:-:S04]  /*15f0*/  IMAD.X R6, R31, 0x1, R5, P0 ;  /* 0x000000011f067824 */ /* 0x000fc800000e0605 */
[----:B------:R-:W-:Y:S01]  /*1600*/  IMAD.WIDE.U32 R4, R7, R10, RZ ;  /* 0x0000000a07047225 */ /* 0x000fe200078e00ff */
[----:B------:R-:W-:-:S03]  /*1610*/  IADD3.X R9, PT, PT, RZ, RZ, R6, P2, P1 ;  /* 0x000000ffff097210 */ /* 0x000fc600017e2406 */
[----:B------:R-:W-:Y:S01]  /*1620*/  IMAD R5, R7, R27, R5 ;  /* 0x0000001b07057224 */ /* 0x000fe200078e0205 */
[----:B------:R-:W-:-:S03]  /*1630*/  IADD3 R11, P0, PT, RZ, -R4, RZ ;  /* 0x80000004ff0b7210 */ /* 0x000fc60007f1e0ff */
[----:B------:R-:W-:Y:S02]  /*1640*/  IMAD R5, R9, R10, R5 ;  /* 0x0000000a09057224 */ /* 0x000fe400078e0205 */
[----:B------:R-:W-:-:S04]  /*1650*/  IMAD.HI.U32 R6, R7, R11, RZ ;  /* 0x0000000b07067227 */ /* 0x000fc800078e00ff */
[----:B------:R-:W-:Y:S02]  /*1660*/  IMAD.X R4, RZ, RZ, ~R5, P0 ;  /* 0x000000ffff047224 */ /* 0x000fe400000e0e05 */
[----:B------:R-:W-:Y:S02]  /*1670*/  HFMA2 R5, -RZ, RZ, 0, 0 ;  /* 0x00000000ff057431 */ /* 0x000fe400000001ff */
[----:B------:R-:W-:-:S04]  /*1680*/  IMAD.WIDE.U32 R6, P0, R7, R4, R6 ;  /* 0x0000000407067225 */ /* 0x000fc80007800006 */
[C---:B------:R-:W-:Y:S02]  /*1690*/  IMAD R20, R9.reuse, R4, RZ ;  /* 0x0000000409147224 */ /* 0x040fe400078e02ff */
[----:B------:R-:W-:-:S04]  /*16a0*/  IMAD.HI.U32 R7, P1, R9, R11, R6 ;  /* 0x0000000b09077227 */ /* 0x000fc80007820006 */
[----:B------:R-:W-:Y:S01]  /*16b0*/  IMAD.HI.U32 R4, R9, R4, RZ ;  /* 0x0000000409047227 */ /* 0x000fe200078e00ff */
[----:B------:R-:W-:-:S03]  /*16c0*/  IADD3 R7, P2, PT, R20, R7, RZ ;  /* 0x0000000714077210 */ /* 0x000fc60007f5e0ff */
[----:B------:R-:W-:Y:S02]  /*16d0*/  IMAD.X R9, R4, 0x1, R9, P0 ;  /* 0x0000000104097824 */ /* 0x000fe400000e0609 */
[----:B------:R-:W-:-:S03]  /*16e0*/  IMAD.HI.U32 R4, R7, R14, RZ ;  /* 0x0000000e07047227 */ /* 0x000fc600078e00ff */
[----:B------:R-:W-:Y:S01]  /*16f0*/  IADD3.X R9, PT, PT, RZ, RZ, R9, P2, P1 ;  /* 0x000000ffff097210 */ /* 0x000fe200017e2409 */
[----:B------:R-:W-:-:S04]  /*1700*/  IMAD.WIDE.U32 R4, R7, R15, R4 ;  /* 0x0000000f07047225 */ /* 0x000fc800078e0004 */
[C---:B------:R-:W-:Y:S02]  /*1710*/  IMAD R7, R9.reuse, R15, RZ ;  /* 0x0000000f09077224 */ /* 0x040fe400078e02ff */
[----:B------:R-:W-:-:S04]  /*1720*/  IMAD.HI.U32 R4, P0, R9, R14, R4 ;  /* 0x0000000e09047227 */ /* 0x000fc80007800004 */
[----:B------:R-:W-:Y:S01]  /*1730*/  IMAD.HI.U32 R6, R9, R15, RZ ;  /* 0x0000000f09067227 */ /* 0x000fe200078e00ff */
[----:B------:R-:W-:-:S03]  /*1740*/  IADD3 R7, P1, PT, R7, R4, RZ ;  /* 0x0000000407077210 */ /* 0x000fc60007f3e0ff */
[----:B------:R-:W-:Y:S02]  /*1750*/  IMAD.X R6, RZ, RZ, R6, P0 ;  /* 0x000000ffff067224 */ /* 0x000fe400000e0606 */
[----:B------:R-:W-:-:S04]  /*1760*/  IMAD.WIDE.U32 R4, R7, R10, RZ ;  /* 0x0000000a07047225 */ /* 0x000fc800078e00ff */
[----:B------:R-:W-:Y:S01]  /*1770*/  IMAD.X R9, RZ, RZ, R6, P1 ;  /* 0x000000ffff097224 */ /* 0x000fe200008e0606 */
[----:B------:R-:W-:Y:S01]  /*1780*/  IADD3 R11, P1, PT, -R4, R14, RZ ;  /* 0x0000000e040b7210 */ /* 0x000fe20007f3e1ff */
[----:B------:R-:W-:-:S03]  /*1790*/  IMAD R5, R7, R27, R5 ;  /* 0x0000001b07057224 */ /* 0x000fc600078e0205 */
[-C--:B------:R-:W-:Y:S01]  /*17a0*/  ISETP.GE.U32.AND P0, PT, R11, R10.reuse, PT ;  /* 0x0000000a0b00720c */ /* 0x080fe20003f06070 */
[----:B------:R-:W-:-:S04]  /*17b0*/  IMAD R4, R9, R10, R5 ;  /* 0x0000000a09047224 */ /* 0x000fc800078e0205 */
[----:B------:R-:W-:Y:S01]  /*17c0*/  IMAD.X R14, R15, 0x1, ~R4, P1 ;  /* 0x000000010f0e7824 */ /* 0x000fe200008e0e04 */
[----:B------:R-:W-:Y:S02]  /*17d0*/  IADD3 R4, P2, PT, R7, 0x1, RZ ;  /* 0x0000000107047810 */ /* 0x000fe40007f5e0ff */
[----:B------:R-:W-:Y:S02]  /*17e0*/  IADD3 R5, P1, PT, -R10, R11, RZ ;  /* 0x0000000b0a057210 */ /* 0x000fe40007f3e1ff */
[----:B------:R-:W-:Y:S01]  /*17f0*/  ISETP.GE.U32.AND.EX P0, PT, R14, R27, PT, P0 ;  /* 0x0000001b0e00720c */ /* 0x000fe20003f06100 */
[----:B------:R-:W-:Y:S01]  /*1800*/  IMAD.X R6, RZ, RZ, R9, P2 ;  /* 0x000000ffff067224 */ /* 0x000fe200010e0609 */
[----:B------:R-:W-:Y:S02]  /*1810*/  IADD3.X R20, PT, PT, ~R27, R14, RZ, P1, !PT ;  /* 0x0000000e1b147210 */ /* 0x000fe40000ffe5ff */
[----:B------:R-:W-:Y:S02]  /*1820*/  SEL R7, R4, R7, P0 ;  /* 0x0000000704077207 */ /* 0x000fe40000000000 */
[----:B------:R-:W-:-:S02]  /*1830*/  SEL R5, R5, R11, P0 ;  /* 0x0000000b05057207 */ /* 0x000fc40000000000 */
[----:B------:R-:W-:Y:S02]  /*1840*/  SEL R20, R20, R14, P0 ;  /* 0x0000000e14147207 */ /* 0x000fe40000000000 */
[----:B------:R-:W-:Y:S01]  /*1850*/  SEL R4, R6, R9, P0 ;  /* 0x0000000906047207 */ /* 0x000fe20000000000 */
[----:B------:R-:W-:Y:S01]  /*1860*/  IMAD.MOV.U32 R9, RZ, RZ, 0x0 ;  /* 0x00000000ff097424 */ /* 0x000fe200078e00ff */
[----:B------:R-:W-:Y:S02]  /*1870*/  IADD3 R14, P2, PT, R7, 0x1, RZ ;  /* 0x00000001070e7810 */ /* 0x000fe40007f5e0ff */
[----:B------:R-:W-:Y:S02]  /*1880*/  ISETP.GE.U32.AND P0, PT, R5, R10, PT ;  /* 0x0000000a0500720c */ /* 0x000fe40003f06070 */
[----:B------:R-:W-:Y:S01]  /*1890*/  ISETP.NE.U32.AND P1, PT, R10, RZ, PT ;  /* 0x000000ff0a00720c */ /* 0x000fe20003f25070 */
[----:B------:R-:W-:Y:S01]  /*18a0*/  IMAD.X R15, RZ, RZ, R4, P2 ;  /* 0x000000ffff0f7224 */ /* 0x000fe200010e0604 */
[----:B------:R-:W-:-:S02]  /*18b0*/  ISETP.GE.U32.AND.EX P0, PT, R20, R27, PT, P0 ;  /* 0x0000001b1400720c */ /* 0x000fc40003f06100 */
[----:B------:R-:W-:Y:S02]  /*18c0*/  ISETP.NE.AND.EX P1, PT, R27, RZ, PT, P1 ;  /* 0x000000ff1b00720c */ /* 0x000fe40003f25310 */
[----:B------:R-:W-:Y:S02]  /*18d0*/  SEL R14, R14, R7, P0 ;  /* 0x000000070e0e7207 */ /* 0x000fe40000000000 */
[----:B------:R-:W-:Y:S02]  /*18e0*/  SEL R15, R15, R4, P0 ;  /* 0x000000040f0f7207 */ /* 0x000fe40000000000 */
[----:B------:R-:W-:Y:S02]  /*18f0*/  SEL R14, R14, 0xffffffff, P1 ;  /* 0xffffffff0e0e7807 */ /* 0x000fe40000800000 */
[----:B------:R-:W-:Y:S01]  /*1900*/  SEL R15, R15, 0xffffffff, P1 ;  /* 0xffffffff0f0f7807 */ /* 0x000fe20000800000 */
[----:B------:R-:W-:Y:S06]  /*1910*/  RET.REL.NODEC R8 `(_Z14loop_unrollingPbPjyyyhy) ;  /* 0xffffffe408b87950 */ /* 0x000fec0003c3ffff */
        .weak           $__internal_1_$__cuda_sm20_rem_u64
        .type           $__internal_1_$__cuda_sm20_rem_u64,@function
        .size           $__internal_1_$__cuda_sm20_rem_u64,(.L_x_35 - $__internal_1_$__cuda_sm20_rem_u64)
$__internal_1_$__cuda_sm20_rem_u64:
[----:B------:R-:W-:Y:S01]  /*1920*/  MOV R32, R6 ;  /* 0x0000000600207202 */ /* 0x000fe20000000f00 */
        /* <DEDUP_REMOVED lines=14> */
[----:B------:R-:W-:-:S04]  /*1a10*/  IMAD.HI.U32 R21, R9, R31, RZ ;  /* 0x0000001f09157227 */ /* 0x000fc800078e00ff */
[----:B------:R-:W-:Y:S02]  /*1a20*/  IMAD.X R21, R21, 0x1, R9, P0 ;  /* 0x0000000115157824 */ /* 0x000fe400000e0609 */
[----:B------:R-:W-:-:S05]  /*1a30*/  IMAD R9, R9, R31, RZ ;  /* 0x0000001f09097224 */ /* 0x000fca00078e02ff */
[----:B------:R-:W-:-:S04]  /*1a40*/  IADD3 R9, P0, PT, R9, R10, RZ ;  /* 0x0000000a09097210 */ /* 0x000fc80007f1e0ff */
[----:B------:R-:W-:Y:S01]  /*1a50*/  IADD3.X R21, PT, PT, RZ, RZ, R21, P0, P1 ;  /* 0x000000ffff157210 */ /* 0x000fe200007e2415 */
[----:B------:R-:W-:-:S04]  /*1a60*/  IMAD.WIDE.U32 R10, R9, R6, RZ ;  /* 0x00000006090a7225 */ /* 0x000fc800078e00ff */
[----:B------:R-:W-:Y:S01]  /*1a70*/  IMAD R8, R9, R25, R11 ;  /* 0x0000001909087224 */ /* 0x000fe200078e020b */
[----:B------:R-:W-:-:S03]  /*1a80*/  IADD3 R11, P0, PT, RZ, -R10, RZ ;  /* 0x8000000aff0b7210 */ /* 0x000fc60007f1e0ff */
[----:B------:R-:W-:-:S04]  /*1a90*/  IMAD R8, R21, R6, R8 ;  /* 0x0000000615087224 */ /* 0x000fc800078e0208 */
[----:B------:R-:W-:Y:S02]  /*1aa0*/  IMAD.X R10, RZ, RZ, ~R8, P0 ;  /* 0x000000ffff0a7224 */ /* 0x000fe400000e0e08 */
[----:B------:R-:W-:-:S04]  /*1ab0*/  IMAD.HI.U32 R8, R9, R11, RZ ;  /* 0x0000000b09087227 */ /* 0x000fc800078e00ff */
[----:B------:R-:W-:-:S04]  /*1ac0*/  IMAD.WIDE.U32 R8, P0, R9, R10, R8 ;  /* 0x0000000a09087225 */ /* 0x000fc80007800008 */
[----:B------:R-:W-:-:S04]  /*1ad0*/  IMAD.HI.U32 R8, P1, R21, R11, R8 ;  /* 0x0000000b15087227 */ /* 0x000fc80007820008 */
[CC--:B------:R-:W-:Y:S02]  /*1ae0*/  IMAD R9, R21.reuse, R10.reuse, RZ ;  /* 0x0000000a15097224 */ /* 0x0c0fe400078e02ff */
[----:B------:R-:W-:-:S03]  /*1af0*/  IMAD.HI.U32 R10, R21, R10, RZ ;  /* 0x0000000a150a7227 */ /* 0x000fc600078e00ff */
[----:B------:R-:W-:Y:S01]  /*1b00*/  IADD3 R20, P3, PT, R9, R8, RZ ;  /* 0x0000000809147210 */ /* 0x000fe20007f7e0ff */
[----:B------:R-:W-:Y:S02]  /*1b10*/  HFMA2 R9, -RZ, RZ, 0, 0 ;  /* 0x00000000ff097431 */ /* 0x000fe400000001ff */
        /* <DEDUP_REMOVED lines=10> */
[----:B------:R-:W-:Y:S02]  /*1bc0*/  IMAD.X R21, RZ, RZ, R10, P1 ;  /* 0x000000ffff157224 */ /* 0x000fe400008e060a */
[----:B------:R-:W-:Y:S01]  /*1bd0*/  IMAD R11, R11, R25, R9 ;  /* 0x000000190b0b7224 */ /* 0x000fe200078e0209 */
[----:B------:R-:W-:-:S03]  /*1be0*/  IADD3 R9, P1, PT, -R8, R5, RZ ;  /* 0x0000000508097210 */ /* 0x000fc60007f3e1ff */
[-C--:B------:R-:W-:Y:S01]  /*1bf0*/  IMAD R8, R21, R6.reuse, R11 ;  /* 0x0000000615087224 */ /* 0x080fe200078e020b */
[----:B------:R-:W-:-:S03]  /*1c00*/  ISETP.GE.U32.AND P0, PT, R9, R6, PT ;  /* 0x000000060900720c */ /* 0x000fc60003f06070 */
[----:B------:R-:W-:Y:S01]  /*1c10*/  IMAD.X R10, R7, 0x1, ~R8, P1 ;  /* 0x00000001070a7824 */ /* 0x000fe200008e0e08 */
[----:B------:R-:W-:-:S04]  /*1c20*/  IADD3 R5, P1, PT, -R6, R9, RZ ;  /* 0x0000000906057210 */ /* 0x000fc80007f3e1ff */
[----:B------:R-:W-:Y:S02]  /*1c30*/  ISETP.GE.U32.AND.EX P0, PT, R10, R25, PT, P0 ;  /* 0x000000190a00720c */ /* 0x000fe40003f06100 */
[-C--:B------:R-:W-:Y:S02]  /*1c40*/  IADD3.X R8, PT, PT, ~R25, R10.reuse, RZ, P1, !PT ;  /* 0x0000000a19087210 */ /* 0x080fe40000ffe5ff */
[----:B------:R-:W-:Y:S02]  /*1c50*/  SEL R5, R5, R9, P0 ;  /* 0x0000000905057207 */ /* 0x000fe40000000000 */
[----:B------:R-:W-:Y:S02]  /*1c60*/  SEL R8, R8, R10, P0 ;  /* 0x0000000a08087207 */ /* 0x000fe40000000000 */
[C---:B------:R-:W-:Y:S01]  /*1c70*/  ISETP.GE.U32.AND P0, PT, R5.reuse, R6, PT ;  /* 0x000000060500720c */ /* 0x040fe20003f06070 */
[----:B------:R-:W-:Y:S01]  /*1c80*/  IMAD.IADD R7, R5, 0x1, -R6 ;  /* 0x0000000105077824 */ /* 0x000fe200078e0a06 */
[----:B------:R-:W-:-:S02]  /*1c90*/  ISETP.NE.U32.AND P1, PT, R6, RZ, PT ;  /* 0x000000ff0600720c */ /* 0x000fc40003f25070 */
[----:B------:R-:W-:Y:S02]  /*1ca0*/  ISETP.GE.U32.AND.EX P0, PT, R8, R25, PT, P0 ;  /* 0x000000190800720c */ /* 0x000fe40003f06100 */
[----:B------:R-:W-:Y:S02]  /*1cb0*/  ISETP.NE.AND.EX P1, PT, R25, RZ, PT, P1 ;  /* 0x000000ff1900720c */ /* 0x000fe40003f25310 */
[----:B------:R-:W-:Y:S01]  /*1cc0*/  SEL R7, R7, R5, P0 ;  /* 0x0000000507077207 */ /* 0x000fe20000000000 */
[----:B------:R-:W-:-:S03]  /*1cd0*/  IMAD.MOV.U32 R5, RZ, RZ, 0x0 ;  /* 0x00000000ff057424 */ /* 0x000fc600078e00ff */
[----:B------:R-:W-:Y:S01]  /*1ce0*/  SEL R7, R7, 0xffffffff, P1 ;  /* 0xffffffff07077807 */ /* 0x000fe20000800000 */
[----:B------:R-:W-:Y:S06]  /*1cf0*/  RET.REL.NODEC R4 `(_Z14loop_unrollingPbPjyyyhy) ;  /* 0xffffffe004c07950 */ /* 0x000fec0003c3ffff */
.L_x_33:
[----:B------:R-:W-:-:S00]  /*1d00*/  BRA `(.L_x_33) ;  /* 0xfffffffc00fc7947 */ /* 0x000fc0000383ffff */
[----:B------:R-:W-:-:S00]  /*1d10*/  NOP ;  /* 0x0000000000007918 */ /* 0x000fc00000000000 */
        /* <DEDUP_REMOVED lines=14> */
.L_x_35:


//--------------------- .nv.global.init           --------------------------
	.section	.nv.global.init,"aw",@progbits
.nv.global.init:
	.type		$str,@object
	.size		$str,(.L_0 - $str)
$str:
        /*0000*/ 	.byte	0x69, 0x64, 0x78, 0x5f, 0x66, 0x75, 0x6c, 0x6c, 0x3a, 0x20, 0x25, 0x6c, 0x6c, 0x75, 0x2c, 0x20
        /*0010*/ 	.byte	0x69, 0x64, 0x78, 0x3a, 0x20, 0x25, 0x6c, 0x6c, 0x75, 0x2c, 0x20, 0x62, 0x61, 0x74, 0x63, 0x68
        /*0020*/ 	.byte	0x5f, 0x73, 0x74, 0x61, 0x72, 0x74, 0x3a, 0x20, 0x25, 0x6c, 0x6c, 0x75, 0x0a, 0x00
.L_0:


//--------------------- .nv.shared.reserved.0     --------------------------
	.section	.nv.shared.reserved.0,"aw",@nobits
	.weak		__nv_reservedSMEM_offset_0_alias
	.size		__nv_reservedSMEM_offset_0_alias, 0, 64
	.other		__nv_reservedSMEM_offset_0_alias,@"STO_CUDA_RESERVED_SHARED STV_DEFAULT"
__nv_reservedSMEM_offset_0_alias:
	.zero		0
	.zero		64


//--------------------- .nv.constant0._Z14loop_unrollingPbPjyyyhy --------------------------
	.section	.nv.constant0._Z14loop_unrollingPbPjyyyhy,"a",@progbits
	.sectionflags	@""
	.align	4
.nv.constant0._Z14loop_unrollingPbPjyyyhy:
	.zero		952


//--------------------- SYMBOLS --------------------------

	.type		.nv.reservedSmem.offset0,@object
	.size		.nv.reservedSmem.offset0,0x4
	.type		vprintf,@function
	.type		malloc,@function
	.type		free,@function
